	.target	sm_100a

	.elftype	@"ET_EXEC"


//--------------------- .note.nv.tkinfo           --------------------------
	.section	.note.nv.tkinfo,"",@"SHT_NOTE"
	.sectionflags	@"SHF_NOTE_NV_TKINFO"
	.tkinfo
        /*0018*/ 	.word	0x00000002
        /*0030*/ 	.string	""
        /*0030*/ 	.string	"ptxas"
        /*0030*/ 	.string	"Cuda compilation tools, release 13.0, V13.0.88"
        /*0030*/ 	.string	"Build cuda_13.0.r13.0/compiler.36424714_0"
        /*0030*/ 	.string	"-arch sm_100a -m 64 "



//--------------------- .note.nv.cuinfo           --------------------------
	.section	.note.nv.cuinfo,"",@"SHT_NOTE"
	.sectionflags	@"SHF_NOTE_NV_CUINFO"
        /*0018*/ 	.short	0x0002
        /*001a*/ 	.short	0x0064
        /*001c*/ 	.short	0x0082
	.zero		2


//--------------------- .nv.info                  --------------------------
	.section	.nv.info,"",@"SHT_CUDA_INFO"
	.align	4


	//----- nvinfo : EIATTR_REGCOUNT
	.align		4
        /*0000*/ 	.byte	0x04, 0x2f
        /*0002*/ 	.short	(.L_19 - .L_18)
	.align		4
.L_18:
        /*0004*/ 	.word	index@(_ZN7cutlass13device_kernelINS_4gemm6kernel13GemmUniversalIN4cute5tupleIJiiiiEEENS1_10collective13CollectiveMmaINS1_35MainloopSm100TmaUmmaWarpSpecializedILi8ELi2ELi4ENS5_IJNS4_1CILi2EEENSA_ILi1EEESC_EEEEENS5_IJNSA_ILi128EEENSA_ILi256EEENSA_ILi64EEEEEENS_10bfloat16_tENS5_IJlSC_lEEESJ_SK_NS4_8TiledMMAINS4_8MMA_AtomIJNS4_26SM100_MMA_F16BF16_2x1SM_SSISJ_SJ_fLi128ELi256ELNS4_4UMMA5MajorE0ELSP_0ELNSO_7ScaleInE0ELSQ_0EEEEEENS4_6LayoutINS5_IJSC_SC_SC_EEENS5_IJNSA_ILi0EEESV_SV_EEEEENS5_IJNS4_10UnderscoreESY_SY_EEEEENS4_18SM100_TMA_2SM_LOADENS4_14ComposedLayoutINS4_7SwizzleILi3ELi4ELi3EEENS4_18smem_ptr_flag_bitsILi16EEENST_INS5_IJNSA_ILi8EEESH_EEENS5_IJSH_SC_EEEEEEEvNS4_8identityES11_S1B_vS1C_EENS_8epilogue10collective18CollectiveEpilogueINS1E_23Sm100TmaWarpSpecializedILi4ELi2ELi32ELb1ELb0EEEJNS5_IJSH_SG_SH_EEENS5_IJNST_ISH_SC_EENST_INS5_IJNSA_ILi32EEESB_EEENS5_IJSC_SF_EEEEEEEESJ_SK_SJ_SK_NS1E_6fusion15FusionCallbacksIS1I_NS1Q_13LinCombEltActINS1E_6thread4GELUESJ_fSJ_fLNS_15FloatRoundStyleE2EEES1J_S1P_JEEENS4_5SM1004TMEM4LOAD26SM100_TMEM_LOAD_32dp32b32xENS4_13SM90_TMA_LOADENS12_INS13_ILi2ELi4ELi3EEES16_NST_INS5_IJS17_S1L_EEENS5_IJS1L_SC_EEEEEEENS4_39AutoVectorizingCopyWithAssumedAlignmentILi128EEENS4_14SM90_TMA_STOREES27_S29_S29_EEEvvEEEEvNT_6ParamsE)
        /*0008*/ 	.word	0x00000092


	//----- nvinfo : EIATTR_FRAME_SIZE
	.align		4
.L_19:
        /*000c*/ 	.byte	0x04, 0x11
        /*000e*/ 	.short	(.L_21 - .L_20)
	.align		4
.L_20:
        /*0010*/ 	.word	index@($__internal_2_$__cuda_sm10x_tcgen05_guardrail_trap_unallocated_columns_being_dealloced)
        /*0014*/ 	.word	0x00000000


	//----- nvinfo : EIATTR_FRAME_SIZE
	.align		4
.L_21:
        /*0018*/ 	.byte	0x04, 0x11
        /*001a*/ 	.short	(.L_23 - .L_22)
	.align		4
.L_22:
        /*001c*/ 	.word	index@($__internal_1_$__cuda_sm10x_tcgen05_guardrail_trap_phase_invalid_during_alloc)
        /*0020*/ 	.word	0x00000000


	//----- nvinfo : EIATTR_FRAME_SIZE
	.align		4
.L_23:
        /*0024*/ 	.byte	0x04, 0x11
        /*0026*/ 	.short	(.L_25 - .L_24)
	.align		4
.L_24:
        /*0028*/ 	.word	index@($__internal_0_$__cuda_sm10x_tcgen05_guardrail_trap_col_being_dealloced_not_returned_by_alloc)
        /*002c*/ 	.word	0x00000000


	//----- nvinfo : EIATTR_FRAME_SIZE
	.align		4
.L_25:
        /*0030*/ 	.byte	0x04, 0x11
        /*0032*/ 	.short	(.L_27 - .L_26)
	.align		4
.L_26:
        /*0034*/ 	.word	index@(_ZN7cutlass13device_kernelINS_4gemm6kernel13GemmUniversalIN4cute5tupleIJiiiiEEENS1_10collective13CollectiveMmaINS1_35MainloopSm100TmaUmmaWarpSpecializedILi8ELi2ELi4ENS5_IJNS4_1CILi2EEENSA_ILi1EEESC_EEEEENS5_IJNSA_ILi128EEENSA_ILi256EEENSA_ILi64EEEEEENS_10bfloat16_tENS5_IJlSC_lEEESJ_SK_NS4_8TiledMMAINS4_8MMA_AtomIJNS4_26SM100_MMA_F16BF16_2x1SM_SSISJ_SJ_fLi128ELi256ELNS4_4UMMA5MajorE0ELSP_0ELNSO_7ScaleInE0ELSQ_0EEEEEENS4_6LayoutINS5_IJSC_SC_SC_EEENS5_IJNSA_ILi0EEESV_SV_EEEEENS5_IJNS4_10UnderscoreESY_SY_EEEEENS4_18SM100_TMA_2SM_LOADENS4_14ComposedLayoutINS4_7SwizzleILi3ELi4ELi3EEENS4_18smem_ptr_flag_bitsILi16EEENST_INS5_IJNSA_ILi8EEESH_EEENS5_IJSH_SC_EEEEEEEvNS4_8identityES11_S1B_vS1C_EENS_8epilogue10collective18CollectiveEpilogueINS1E_23Sm100TmaWarpSpecializedILi4ELi2ELi32ELb1ELb0EEEJNS5_IJSH_SG_SH_EEENS5_IJNST_ISH_SC_EENST_INS5_IJNSA_ILi32EEESB_EEENS5_IJSC_SF_EEEEEEEESJ_SK_SJ_SK_NS1E_6fusion15FusionCallbacksIS1I_NS1Q_13LinCombEltActINS1E_6thread4GELUESJ_fSJ_fLNS_15FloatRoundStyleE2EEES1J_S1P_JEEENS4_5SM1004TMEM4LOAD26SM100_TMEM_LOAD_32dp32b32xENS4_13SM90_TMA_LOADENS12_INS13_ILi2ELi4ELi3EEES16_NST_INS5_IJS17_S1L_EEENS5_IJS1L_SC_EEEEEEENS4_39AutoVectorizingCopyWithAssumedAlignmentILi128EEENS4_14SM90_TMA_STOREES27_S29_S29_EEEvvEEEEvNT_6ParamsE)
        /*0038*/ 	.word	0x00000000


	//----- nvinfo : EIATTR_MIN_STACK_SIZE
	.align		4
.L_27:
        /*003c*/ 	.byte	0x04, 0x12
        /*003e*/ 	.short	(.L_29 - .L_28)
	.align		4
.L_28:
        /*0040*/ 	.word	index@(_ZN7cutlass13device_kernelINS_4gemm6kernel13GemmUniversalIN4cute5tupleIJiiiiEEENS1_10collective13CollectiveMmaINS1_35MainloopSm100TmaUmmaWarpSpecializedILi8ELi2ELi4ENS5_IJNS4_1CILi2EEENSA_ILi1EEESC_EEEEENS5_IJNSA_ILi128EEENSA_ILi256EEENSA_ILi64EEEEEENS_10bfloat16_tENS5_IJlSC_lEEESJ_SK_NS4_8TiledMMAINS4_8MMA_AtomIJNS4_26SM100_MMA_F16BF16_2x1SM_SSISJ_SJ_fLi128ELi256ELNS4_4UMMA5MajorE0ELSP_0ELNSO_7ScaleInE0ELSQ_0EEEEEENS4_6LayoutINS5_IJSC_SC_SC_EEENS5_IJNSA_ILi0EEESV_SV_EEEEENS5_IJNS4_10UnderscoreESY_SY_EEEEENS4_18SM100_TMA_2SM_LOADENS4_14ComposedLayoutINS4_7SwizzleILi3ELi4ELi3EEENS4_18smem_ptr_flag_bitsILi16EEENST_INS5_IJNSA_ILi8EEESH_EEENS5_IJSH_SC_EEEEEEEvNS4_8identityES11_S1B_vS1C_EENS_8epilogue10collective18CollectiveEpilogueINS1E_23Sm100TmaWarpSpecializedILi4ELi2ELi32ELb1ELb0EEEJNS5_IJSH_SG_SH_EEENS5_IJNST_ISH_SC_EENST_INS5_IJNSA_ILi32EEESB_EEENS5_IJSC_SF_EEEEEEEESJ_SK_SJ_SK_NS1E_6fusion15FusionCallbacksIS1I_NS1Q_13LinCombEltActINS1E_6thread4GELUESJ_fSJ_fLNS_15FloatRoundStyleE2EEES1J_S1P_JEEENS4_5SM1004TMEM4LOAD26SM100_TMEM_LOAD_32dp32b32xENS4_13SM90_TMA_LOADENS12_INS13_ILi2ELi4ELi3EEES16_NST_INS5_IJS17_S1L_EEENS5_IJS1L_SC_EEEEEEENS4_39AutoVectorizingCopyWithAssumedAlignmentILi128EEENS4_14SM90_TMA_STOREES27_S29_S29_EEEvvEEEEvNT_6ParamsE)
        /*0044*/ 	.word	0x00000000
.L_29:


//--------------------- .nv.compat                --------------------------
	.section	.nv.compat,"",@"SHT_CUDA_COMPAT_INFO"
	.align	4
        /*0000*/ 	.byte	0x02, 0x09, 0x01, 0x00, 0x02, 0x02, 0x02, 0x00, 0x02, 0x05, 0x05, 0x00, 0x03, 0x07, 0x01, 0x01
        /*0010*/ 	.byte	0x02, 0x03, 0x01, 0x00, 0x02, 0x06, 0x01, 0x00, 0x04, 0x0b, 0x08, 0x00, 0x01, 0x00, 0x00, 0x00
        /*0020*/ 	.byte	0x00, 0x00, 0x00, 0x00


//--------------------- .nv.info._ZN7cutlass13device_kernelINS_4gemm6kernel13GemmUniversalIN4cute5tupleIJiiiiEEENS1_10collective13CollectiveMmaINS1_35MainloopSm100TmaUmmaWarpSpecializedILi8ELi2ELi4ENS5_IJNS4_1CILi2EEENSA_ILi1EEESC_EEEEENS5_IJNSA_ILi128EEENSA_ILi256EEENSA_ILi64EEEEEENS_10bfloat16_tENS5_IJlSC_lEEESJ_SK_NS4_8TiledMMAINS4_8MMA_AtomIJNS4_26SM100_MMA_F16BF16_2x1SM_SSISJ_SJ_fLi128ELi256ELNS4_4UMMA5MajorE0ELSP_0ELNSO_7ScaleInE0ELSQ_0EEEEEENS4_6LayoutINS5_IJSC_SC_SC_EEENS5_IJNSA_ILi0EEESV_SV_EEEEENS5_IJNS4_10UnderscoreESY_SY_EEEEENS4_18SM100_TMA_2SM_LOADENS4_14ComposedLayoutINS4_7SwizzleILi3ELi4ELi3EEENS4_18smem_ptr_flag_bitsILi16EEENST_INS5_IJNSA_ILi8EEESH_EEENS5_IJSH_SC_EEEEEEEvNS4_8identityES11_S1B_vS1C_EENS_8epilogue10collective18CollectiveEpilogueINS1E_23Sm100TmaWarpSpecializedILi4ELi2ELi32ELb1ELb0EEEJNS5_IJSH_SG_SH_EEENS5_IJNST_ISH_SC_EENST_INS5_IJNSA_ILi32EEESB_EEENS5_IJSC_SF_EEEEEEEESJ_SK_SJ_SK_NS1E_6fusion15FusionCallbacksIS1I_NS1Q_13LinCombEltActINS1E_6thread4GELUESJ_fSJ_fLNS_15FloatRoundStyleE2EEES1J_S1P_JEEENS4_5SM1004TMEM4LOAD26SM100_TMEM_LOAD_32dp32b32xENS4_13SM90_TMA_LOADENS12_INS13_ILi2ELi4ELi3EEES16_NST_INS5_IJS17_S1L_EEENS5_IJS1L_SC_EEEEEEENS4_39AutoVectorizingCopyWithAssumedAlignmentILi128EEENS4_14SM90_TMA_STOREES27_S29_S29_EEEvvEEEEvNT_6ParamsE --------------------------
	.section	.nv.info._ZN7cutlass13device_kernelINS_4gemm6kernel13GemmUniversalIN4cute5tupleIJiiiiEEENS1_10collective13CollectiveMmaINS1_35MainloopSm100TmaUmmaWarpSpecializedILi8ELi2ELi4ENS5_IJNS4_1CILi2EEENSA_ILi1EEESC_EEEEENS5_IJNSA_ILi128EEENSA_ILi256EEENSA_ILi64EEEEEENS_10bfloat16_tENS5_IJlSC_lEEESJ_SK_NS4_8TiledMMAINS4_8MMA_AtomIJNS4_26SM100_MMA_F16BF16_2x1SM_SSISJ_SJ_fLi128ELi256ELNS4_4UMMA5MajorE0ELSP_0ELNSO_7ScaleInE0ELSQ_0EEEEEENS4_6LayoutINS5_IJSC_SC_SC_EEENS5_IJNSA_ILi0EEESV_SV_EEEEENS5_IJNS4_10UnderscoreESY_SY_EEEEENS4_18SM100_TMA_2SM_LOADENS4_14ComposedLayoutINS4_7SwizzleILi3ELi4ELi3EEENS4_18smem_ptr_flag_bitsILi16EEENST_INS5_IJNSA_ILi8EEESH_EEENS5_IJSH_SC_EEEEEEEvNS4_8identityES11_S1B_vS1C_EENS_8epilogue10collective18CollectiveEpilogueINS1E_23Sm100TmaWarpSpecializedILi4ELi2ELi32ELb1ELb0EEEJNS5_IJSH_SG_SH_EEENS5_IJNST_ISH_SC_EENST_INS5_IJNSA_ILi32EEESB_EEENS5_IJSC_SF_EEEEEEEESJ_SK_SJ_SK_NS1E_6fusion15FusionCallbacksIS1I_NS1Q_13LinCombEltActINS1E_6thread4GELUESJ_fSJ_fLNS_15FloatRoundStyleE2EEES1J_S1P_JEEENS4_5SM1004TMEM4LOAD26SM100_TMEM_LOAD_32dp32b32xENS4_13SM90_TMA_LOADENS12_INS13_ILi2ELi4ELi3EEES16_NST_INS5_IJS17_S1L_EEENS5_IJS1L_SC_EEEEEEENS4_39AutoVectorizingCopyWithAssumedAlignmentILi128EEENS4_14SM90_TMA_STOREES27_S29_S29_EEEvvEEEEvNT_6ParamsE,"",@"SHT_CUDA_INFO"
	.sectionflags	@""
	.align	4


	//----- nvinfo : EIATTR_CUDA_API_VERSION
	.align		4
        /*0000*/ 	.byte	0x04, 0x37
        /*0002*/ 	.short	(.L_31 - .L_30)
.L_30:
        /*0004*/ 	.word	0x00000082


	//----- nvinfo : EIATTR_KPARAM_INFO
	.align		4
.L_31:
        /*0008*/ 	.byte	0x04, 0x17
        /*000a*/ 	.short	(.L_33 - .L_32)
.L_32:
        /*000c*/ 	.word	0x00000000
        /*0010*/ 	.short	0x0000
        /*0012*/ 	.short	0x0000
        /*0014*/ 	.byte	0x00, 0xf0, 0x01, 0x20


	//----- nvinfo : EIATTR_AT_ENTRY_FRAGMENTS
	.align		4
.L_33:
        /*0018*/ 	.byte	0x04, 0x4f
        /*001a*/ 	.short	(.L_35 - .L_34)


	//   ....[0]....
.L_34:
        /*001c*/ 	.word	0x00000007


	//----- nvinfo : EIATTR_RESERVED_SMEM_USED
	.align		4
.L_35:
        /*0020*/ 	.byte	0x01, 0x41
	.zero		2


	//----- nvinfo : EIATTR_SPARSE_MMA_MASK
	.align		4
        /*0024*/ 	.byte	0x03, 0x50
        /*0026*/ 	.short	0x0000


	//----- nvinfo : EIATTR_TCGEN05_2CTA_USED
	.align		4
        /*0028*/ 	.byte	0x01, 0x52
	.zero		2


	//----- nvinfo : EIATTR_MAXREG_COUNT
	.align		4
        /*002c*/ 	.byte	0x03, 0x1b
        /*002e*/ 	.short	0x00ff


	//----- nvinfo : EIATTR_NUM_BARRIERS
	.align		4
        /*0030*/ 	.byte	0x02, 0x4c
        /*0032*/ 	.byte	0x07
	.zero		1


	//----- nvinfo : EIATTR_EXTERNS
	.align		4
        /*0034*/ 	.byte	0x04, 0x0f
        /*0036*/ 	.short	(.L_37 - .L_36)


	//   ....[0]....
	.align		4
.L_36:
        /*0038*/ 	.word	index@(__assertfail)


	//----- nvinfo : EIATTR_MERCURY_ISA_VERSION
	.align		4
.L_37:
        /*003c*/ 	.byte	0x03, 0x5f
        /*003e*/ 	.short	0x0101


	//----- nvinfo : EIATTR_INT_WARP_WIDE_INSTR_OFFSETS
	.align		4
        /*0040*/ 	.byte	0x04, 0x31
        /*0042*/ 	.short	(.L_39 - .L_38)


	//   ....[0]....
.L_38:
        /*0044*/ 	.word	0x00000d60


	//   ....[1]....
        /*0048*/ 	.word	0x00000e00


	//   ....[2]....
        /*004c*/ 	.word	0x00002150


	//   ....[3]....
        /*0050*/ 	.word	0x00004270


	//   ....[4]....
        /*0054*/ 	.word	0x00004290


	//   ....[5]....
        /*0058*/ 	.word	0x000042c0


	//   ....[6]....
        /*005c*/ 	.word	0x00004c00


	//   ....[7]....
        /*0060*/ 	.word	0x00004c20


	//   ....[8]....
        /*0064*/ 	.word	0x00004d10


	//   ....[9]....
        /*0068*/ 	.word	0x00004dd0


	//   ....[10]....
        /*006c*/ 	.word	0x00004df0


	//   ....[11]....
        /*0070*/ 	.word	0x00004ee0


	//   ....[12]....
        /*0074*/ 	.word	0x00004fb0


	//   ....[13]....
        /*0078*/ 	.word	0x00004fd0


	//   ....[14]....
        /*007c*/ 	.word	0x00005100


	//   ....[15]....
        /*0080*/ 	.word	0x00005280


	//   ....[16]....
        /*0084*/ 	.word	0x00005290


	//   ....[17]....
        /*0088*/ 	.word	0x00005420


	//   ....[18]....
        /*008c*/ 	.word	0x00006390


	//----- nvinfo : EIATTR_COOP_GROUP_MASK_REGIDS
	.align		4
.L_39:
        /*0090*/ 	.byte	0x04, 0x29
        /*0092*/ 	.short	(.L_41 - .L_40)


	//   ....[0]....
.L_40:
        /*0094*/ 	.word	0xffffffff


	//   ....[1]....
        /*0098*/ 	.word	0xffffffff


	//   ....[2]....
        /*009c*/ 	.word	0xffffffff


	//   ....[3]....
        /*00a0*/ 	.word	0xffffffff


	//   ....[4]....
        /*00a4*/ 	.word	0xffffffff


	//   ....[5]....
        /*00a8*/ 	.word	0xffffffff


	//   ....[6]....
        /*00ac*/ 	.word	0xffffffff


	//   ....[7]....
        /*00b0*/ 	.word	0xffffffff


	//   ....[8]....
        /*00b4*/ 	.word	0xffffffff


	//   ....[9]....
        /*00b8*/ 	.word	0xffffffff


	//   ....[10]....
        /*00bc*/ 	.word	0xffffffff


	//   ....[11]....
        /*00c0*/ 	.word	0xffffffff


	//   ....[12]....
        /*00c4*/ 	.word	0xffffffff


	//   ....[13]....
        /*00c8*/ 	.word	0xffffffff


	//----- nvinfo : EIATTR_COOP_GROUP_INSTR_OFFSETS
	.align		4
.L_41:
        /*00cc*/ 	.byte	0x04, 0x28
        /*00ce*/ 	.short	(.L_43 - .L_42)


	//   ....[0]....
.L_42:
        /*00d0*/ 	.word	0x000000c0


	//   ....[1]....
        /*00d4*/ 	.word	0x000004d0


	//   ....[2]....
        /*00d8*/ 	.word	0x000006d0


	//   ....[3]....
        /*00dc*/ 	.word	0x00000860


	//   ....[4]....
        /*00e0*/ 	.word	0x00000950


	//   ....[5]....
        /*00e4*/ 	.word	0x00000ab0


	//   ....[6]....
        /*00e8*/ 	.word	0x00000c40


	//   ....[7]....
        /*00ec*/ 	.word	0x00000e80


	//   ....[8]....
        /*00f0*/ 	.word	0x00002030


	//   ....[9]....
        /*00f4*/ 	.word	0x00003050


	//   ....[10]....
        /*00f8*/ 	.word	0x00003520


	//   ....[11]....
        /*00fc*/ 	.word	0x00003550


	//   ....[12]....
        /*0100*/ 	.word	0x00004170


	//   ....[13]....
        /*0104*/ 	.word	0x00004380


	//----- nvinfo : EIATTR_VRC_CTA_INIT_COUNT
	.align		4
.L_43:
        /*0108*/ 	.byte	0x02, 0x4a
        /*010a*/ 	.byte	0x80
	.zero		1


	//----- nvinfo : EIATTR_SYSCALL_OFFSETS
	.align		4
        /*010c*/ 	.byte	0x04, 0x46
        /*010e*/ 	.short	(.L_45 - .L_44)


	//   ....[0]....
.L_44:
        /*0110*/ 	.word	0x00005e70


	//   ....[1]....
        /*0114*/ 	.word	0x00005f60


	//   ....[2]....
        /*0118*/ 	.word	0x000068a0


	//----- nvinfo : EIATTR_MBARRIER_INSTR_OFFSETS
	.align		4
.L_45:
        /*011c*/ 	.byte	0x04, 0x39
        /*011e*/ 	.short	(.L_47 - .L_46)


	//   ....[0]....
.L_46:
        /*0120*/ 	.word	0x000005c0
        /*0124*/ 	.word	0x000000ff
        /*0128*/ 	.word	0x00000000
        /*012c*/ 	.short	0x0100
        /*012e*/ 	.byte	0x08
	.zero		1


	//   ....[1]....
        /*0130*/ 	.word	0x000005d0
        /*0134*/ 	.word	0x000000ff
        /*0138*/ 	.word	0x00000040
        /*013c*/ 	.short	0x0100
        /*013e*/ 	.byte	0x08
	.zero		1


	//   ....[2]....
        /*0140*/ 	.word	0x000005e0
        /*0144*/ 	.word	0x000000ff
        /*0148*/ 	.word	0x00000008
        /*014c*/ 	.short	0x0100
        /*014e*/ 	.byte	0x08
	.zero		1


	//   ....[3]....
        /*0150*/ 	.word	0x000005f0
        /*0154*/ 	.word	0x000000ff
        /*0158*/ 	.word	0x00000048
        /*015c*/ 	.short	0x0100
        /*015e*/ 	.byte	0x08
	.zero		1


	//   ....[4]....
        /*0160*/ 	.word	0x00000600
        /*0164*/ 	.word	0x000000ff
        /*0168*/ 	.word	0x00000010
        /*016c*/ 	.short	0x0100
        /*016e*/ 	.byte	0x08
	.zero		1


	//   ....[5]....
        /*0170*/ 	.word	0x00000610
        /*0174*/ 	.word	0x000000ff
        /*0178*/ 	.word	0x00000050
        /*017c*/ 	.short	0x0100
        /*017e*/ 	.byte	0x08
	.zero		1


	//   ....[6]....
        /*0180*/ 	.word	0x00000620
        /*0184*/ 	.word	0x000000ff
        /*0188*/ 	.word	0x00000018
        /*018c*/ 	.short	0x0100
        /*018e*/ 	.byte	0x08
	.zero		1


	//   ....[7]....
        /*0190*/ 	.word	0x00000630
        /*0194*/ 	.word	0x000000ff
        /*0198*/ 	.word	0x00000058
        /*019c*/ 	.short	0x0100
        /*019e*/ 	.byte	0x08
	.zero		1


	//   ....[8]....
        /*01a0*/ 	.word	0x00000640
        /*01a4*/ 	.word	0x000000ff
        /*01a8*/ 	.word	0x00000020
        /*01ac*/ 	.short	0x0100
        /*01ae*/ 	.byte	0x08
	.zero		1


	//   ....[9]....
        /*01b0*/ 	.word	0x00000650
        /*01b4*/ 	.word	0x000000ff
        /*01b8*/ 	.word	0x00000060
        /*01bc*/ 	.short	0x0100
        /*01be*/ 	.byte	0x08
	.zero		1


	//   ....[10]....
        /*01c0*/ 	.word	0x00000660
        /*01c4*/ 	.word	0x000000ff
        /*01c8*/ 	.word	0x00000028
        /*01cc*/ 	.short	0x0100
        /*01ce*/ 	.byte	0x08
	.zero		1


	//   ....[11]....
        /*01d0*/ 	.word	0x00000670
        /*01d4*/ 	.word	0x000000ff
        /*01d8*/ 	.word	0x00000068
        /*01dc*/ 	.short	0x0100
        /*01de*/ 	.byte	0x08
	.zero		1


	//   ....[12]....
        /*01e0*/ 	.word	0x00000680
        /*01e4*/ 	.word	0x000000ff
        /*01e8*/ 	.word	0x00000030
        /*01ec*/ 	.short	0x0100
        /*01ee*/ 	.byte	0x08
	.zero		1


	//   ....[13]....
        /*01f0*/ 	.word	0x00000690
        /*01f4*/ 	.word	0x000000ff
        /*01f8*/ 	.word	0x00000070
        /*01fc*/ 	.short	0x0100
        /*01fe*/ 	.byte	0x08
	.zero		1


	//   ....[14]....
        /*0200*/ 	.word	0x000006a0
        /*0204*/ 	.word	0x000000ff
        /*0208*/ 	.word	0x00000038
        /*020c*/ 	.short	0x0100
        /*020e*/ 	.byte	0x08
	.zero		1


	//   ....[15]....
        /*0210*/ 	.word	0x000006b0
        /*0214*/ 	.word	0x000000ff
        /*0218*/ 	.word	0x00000078
        /*021c*/ 	.short	0x0100
        /*021e*/ 	.byte	0x08
	.zero		1


	//   ....[16]....
        /*0220*/ 	.word	0x000007d0
        /*0224*/ 	.word	0x000000ff
        /*0228*/ 	.word	0x00000080
        /*022c*/ 	.short	0x0100
        /*022e*/ 	.byte	0x09
	.zero		1


	//   ....[17]....
        /*0230*/ 	.word	0x000007e0
        /*0234*/ 	.word	0x000000ff
        /*0238*/ 	.word	0x000000a0
        /*023c*/ 	.short	0x0100
        /*023e*/ 	.byte	0x09
	.zero		1


	//   ....[18]....
        /*0240*/ 	.word	0x000007f0
        /*0244*/ 	.word	0x000000ff
        /*0248*/ 	.word	0x00000088
        /*024c*/ 	.short	0x0100
        /*024e*/ 	.byte	0x09
	.zero		1


	//   ....[19]....
        /*0250*/ 	.word	0x00000800
        /*0254*/ 	.word	0x000000ff
        /*0258*/ 	.word	0x000000a8
        /*025c*/ 	.short	0x0100
        /*025e*/ 	.byte	0x09
	.zero		1


	//   ....[20]....
        /*0260*/ 	.word	0x00000810
        /*0264*/ 	.word	0x000000ff
        /*0268*/ 	.word	0x00000090
        /*026c*/ 	.short	0x0100
        /*026e*/ 	.byte	0x09
	.zero		1


	//   ....[21]....
        /*0270*/ 	.word	0x00000820
        /*0274*/ 	.word	0x000000ff
        /*0278*/ 	.word	0x000000b0
        /*027c*/ 	.short	0x0100
        /*027e*/ 	.byte	0x09
	.zero		1


	//   ....[22]....
        /*0280*/ 	.word	0x00000830
        /*0284*/ 	.word	0x000000ff
        /*0288*/ 	.word	0x00000098
        /*028c*/ 	.short	0x0100
        /*028e*/ 	.byte	0x09
	.zero		1


	//   ....[23]....
        /*0290*/ 	.word	0x00000840
        /*0294*/ 	.word	0x000000ff
        /*0298*/ 	.word	0x000000b8
        /*029c*/ 	.short	0x0100
        /*029e*/ 	.byte	0x09
	.zero		1


	//   ....[24]....
        /*02a0*/ 	.word	0x00000920
        /*02a4*/ 	.word	0x000000ff
        /*02a8*/ 	.word	0x000000c0
        /*02ac*/ 	.short	0x0100
        /*02ae*/ 	.byte	0x08
	.zero		1


	//   ....[25]....
        /*02b0*/ 	.word	0x00000930
        /*02b4*/ 	.word	0x000000ff
        /*02b8*/ 	.word	0x000000c8
        /*02bc*/ 	.short	0x0100
        /*02be*/ 	.byte	0x08
	.zero		1


	//   ....[26]....
        /*02c0*/ 	.word	0x00000a60
        /*02c4*/ 	.word	0x000000ff
        /*02c8*/ 	.word	0x000000d0
        /*02cc*/ 	.short	0x0100
        /*02ce*/ 	.byte	0x08
	.zero		1


	//   ....[27]....
        /*02d0*/ 	.word	0x00000a70
        /*02d4*/ 	.word	0x000000ff
        /*02d8*/ 	.word	0x000000e0
        /*02dc*/ 	.short	0x0100
        /*02de*/ 	.byte	0x08
	.zero		1


	//   ....[28]....
        /*02e0*/ 	.word	0x00000a80
        /*02e4*/ 	.word	0x000000ff
        /*02e8*/ 	.word	0x000000d8
        /*02ec*/ 	.short	0x0100
        /*02ee*/ 	.byte	0x08
	.zero		1


	//   ....[29]....
        /*02f0*/ 	.word	0x00000a90
        /*02f4*/ 	.word	0x000000ff
        /*02f8*/ 	.word	0x000000e8
        /*02fc*/ 	.short	0x0100
        /*02fe*/ 	.byte	0x08
	.zero		1


	//   ....[30]....
        /*0300*/ 	.word	0x00000bb0
        /*0304*/ 	.word	0x000000ff
        /*0308*/ 	.word	0x000000f0
        /*030c*/ 	.short	0x0100
        /*030e*/ 	.byte	0x09
	.zero		1


	//   ....[31]....
        /*0310*/ 	.word	0x00000bc0
        /*0314*/ 	.word	0x000000ff
        /*0318*/ 	.word	0x00000110
        /*031c*/ 	.short	0x0100
        /*031e*/ 	.byte	0x09
	.zero		1


	//   ....[32]....
        /*0320*/ 	.word	0x00000bd0
        /*0324*/ 	.word	0x000000ff
        /*0328*/ 	.word	0x000000f8
        /*032c*/ 	.short	0x0100
        /*032e*/ 	.byte	0x09
	.zero		1


	//   ....[33]....
        /*0330*/ 	.word	0x00000be0
        /*0334*/ 	.word	0x000000ff
        /*0338*/ 	.word	0x00000118
        /*033c*/ 	.short	0x0100
        /*033e*/ 	.byte	0x09
	.zero		1


	//   ....[34]....
        /*0340*/ 	.word	0x00000bf0
        /*0344*/ 	.word	0x000000ff
        /*0348*/ 	.word	0x00000100
        /*034c*/ 	.short	0x0100
        /*034e*/ 	.byte	0x09
	.zero		1


	//   ....[35]....
        /*0350*/ 	.word	0x00000c00
        /*0354*/ 	.word	0x000000ff
        /*0358*/ 	.word	0x00000120
        /*035c*/ 	.short	0x0100
        /*035e*/ 	.byte	0x09
	.zero		1


	//   ....[36]....
        /*0360*/ 	.word	0x00000c10
        /*0364*/ 	.word	0x000000ff
        /*0368*/ 	.word	0x00000108
        /*036c*/ 	.short	0x0100
        /*036e*/ 	.byte	0x09
	.zero		1


	//   ....[37]....
        /*0370*/ 	.word	0x00000c20
        /*0374*/ 	.word	0x000000ff
        /*0378*/ 	.word	0x00000128
        /*037c*/ 	.short	0x0100
        /*037e*/ 	.byte	0x09
	.zero		1


	//   ....[38]....
        /*0380*/ 	.word	0x00000d10
        /*0384*/ 	.word	0x000000ff
        /*0388*/ 	.word	0x00000130
        /*038c*/ 	.short	0x0100
        /*038e*/ 	.byte	0x08
	.zero		1


	//   ....[39]....
        /*0390*/ 	.word	0x00000d20
        /*0394*/ 	.word	0x000000ff
        /*0398*/ 	.word	0x00000140
        /*039c*/ 	.short	0x0100
        /*039e*/ 	.byte	0x08
	.zero		1


	//   ....[40]....
        /*03a0*/ 	.word	0x00000d30
        /*03a4*/ 	.word	0x000000ff
        /*03a8*/ 	.word	0x00000138
        /*03ac*/ 	.short	0x0100
        /*03ae*/ 	.byte	0x08
	.zero		1


	//   ....[41]....
        /*03b0*/ 	.word	0x00000d40
        /*03b4*/ 	.word	0x000000ff
        /*03b8*/ 	.word	0x00000148
        /*03bc*/ 	.short	0x0100
        /*03be*/ 	.byte	0x08
	.zero		1


	//   ....[42]....
        /*03c0*/ 	.word	0x00000e30
        /*03c4*/ 	.word	0x000000ff
        /*03c8*/ 	.word	0x00000150
        /*03cc*/ 	.short	0x0100
        /*03ce*/ 	.byte	0x07
	.zero		1


	//   ....[43]....
        /*03d0*/ 	.word	0x00001820
        /*03d4*/ 	.word	0x00000003
        /*03d8*/ 	.word	0x00000140
        /*03dc*/ 	.short	0x010a
        /*03de*/ 	.byte	0xff
	.zero		1


	//   ....[44]....
        /*03e0*/ 	.word	0x00001850
        /*03e4*/ 	.word	0x00000003
        /*03e8*/ 	.word	0x00000130
        /*03ec*/ 	.short	0x0101
        /*03ee*/ 	.byte	0xff
	.zero		1


	//   ....[45]....
        /*03f0*/ 	.word	0x00001950
        /*03f4*/ 	.word	0x000000ff
        /*03f8*/ 	.word	0x00000040
        /*03fc*/ 	.short	0x010a
        /*03fe*/ 	.byte	0x08
	.zero		1


	//   ....[46]....
        /*0400*/ 	.word	0x00001a20
        /*0404*/ 	.word	0x000000ff
        /*0408*/ 	.word	0x00000040
        /*040c*/ 	.short	0x010a
        /*040e*/ 	.byte	0x21
	.zero		1


	//   ....[47]....
        /*0410*/ 	.word	0x00001bd0
        /*0414*/ 	.word	0x000000ff
        /*0418*/ 	.word	0x00000040
        /*041c*/ 	.short	0x010a
        /*041e*/ 	.byte	0x08
	.zero		1


	//   ....[48]....
        /*0420*/ 	.word	0x00001cf0
        /*0424*/ 	.word	0x000000ff
        /*0428*/ 	.word	0x000000c8
        /*042c*/ 	.short	0x0101
        /*042e*/ 	.byte	0x06
	.zero		1


	//   ....[49]....
        /*0430*/ 	.word	0x00001d00
        /*0434*/ 	.word	0x000000ff
        /*0438*/ 	.word	0x00000040
        /*043c*/ 	.short	0x010a
        /*043e*/ 	.byte	0x08
	.zero		1


	//   ....[50]....
        /*0440*/ 	.word	0x00001d80
        /*0444*/ 	.word	0x000000ff
        /*0448*/ 	.word	0x00000040
        /*044c*/ 	.short	0x010a
        /*044e*/ 	.byte	0x11
	.zero		1


	//   ....[51]....
        /*0450*/ 	.word	0x00001f10
        /*0454*/ 	.word	0x000000ff
        /*0458*/ 	.word	0x00000040
        /*045c*/ 	.short	0x010a
        /*045e*/ 	.byte	0x08
	.zero		1


	//   ....[52]....
        /*0460*/ 	.word	0x00002060
        /*0464*/ 	.word	0x00000002
        /*0468*/ 	.word	0x000000d0
        /*046c*/ 	.short	0x010a
        /*046e*/ 	.byte	0xff
	.zero		1


	//   ....[53]....
        /*0470*/ 	.word	0x00002120
        /*0474*/ 	.word	0x00000002
        /*0478*/ 	.word	0x00000000
        /*047c*/ 	.short	0x0101
        /*047e*/ 	.byte	0xff
	.zero		1


	//   ....[54]....
        /*0480*/ 	.word	0x00002680
        /*0484*/ 	.word	0x000000ff
        /*0488*/ 	.word	0x00000000
        /*048c*/ 	.short	0x010a
        /*048e*/ 	.byte	0x04
	.zero		1


	//   ....[55]....
        /*0490*/ 	.word	0x00002710
        /*0494*/ 	.word	0x000000ff
        /*0498*/ 	.word	0x00000000
        /*049c*/ 	.short	0x010a
        /*049e*/ 	.byte	0x04
	.zero		1


	//   ....[56]....
        /*04a0*/ 	.word	0x000027a0
        /*04a4*/ 	.word	0x000000ff
        /*04a8*/ 	.word	0x00000000
        /*04ac*/ 	.short	0x010a
        /*04ae*/ 	.byte	0x04
	.zero		1


	//   ....[57]....
        /*04b0*/ 	.word	0x00002830
        /*04b4*/ 	.word	0x000000ff
        /*04b8*/ 	.word	0x00000000
        /*04bc*/ 	.short	0x010a
        /*04be*/ 	.byte	0x04
	.zero		1


	//   ....[58]....
        /*04c0*/ 	.word	0x000028c0
        /*04c4*/ 	.word	0x000000ff
        /*04c8*/ 	.word	0x00000000
        /*04cc*/ 	.short	0x010a
        /*04ce*/ 	.byte	0x04
	.zero		1


	//   ....[59]....
        /*04d0*/ 	.word	0x00002950
        /*04d4*/ 	.word	0x000000ff
        /*04d8*/ 	.word	0x00000000
        /*04dc*/ 	.short	0x010a
        /*04de*/ 	.byte	0x04
	.zero		1


	//   ....[60]....
        /*04e0*/ 	.word	0x000029e0
        /*04e4*/ 	.word	0x000000ff
        /*04e8*/ 	.word	0x00000000
        /*04ec*/ 	.short	0x010a
        /*04ee*/ 	.byte	0x04
	.zero		1


	//   ....[61]....
        /*04f0*/ 	.word	0x00002a80
        /*04f4*/ 	.word	0x00000000
        /*04f8*/ 	.word	0x00000000
        /*04fc*/ 	.short	0x010a
        /*04fe*/ 	.byte	0xff
	.zero		1


	//   ....[62]....
        /*0500*/ 	.word	0x00002bb0
        /*0504*/ 	.word	0x00000000
        /*0508*/ 	.word	0x00000130
        /*050c*/ 	.short	0x010a
        /*050e*/ 	.byte	0xff
	.zero		1


	//   ....[63]....
        /*0510*/ 	.word	0x00002c20
        /*0514*/ 	.word	0x00000004
        /*0518*/ 	.word	0x00000000
        /*051c*/ 	.short	0x0101
        /*051e*/ 	.byte	0xff
	.zero		1


	//   ....[64]....
        /*0520*/ 	.word	0x00002c40
        /*0524*/ 	.word	0x000000ff
        /*0528*/ 	.word	0x000000e0
        /*052c*/ 	.short	0x010a
        /*052e*/ 	.byte	0x05
	.zero		1


	//   ....[65]....
        /*0530*/ 	.word	0x00002d60
        /*0534*/ 	.word	0x00000000
        /*0538*/ 	.word	0x000000d0
        /*053c*/ 	.short	0x010a
        /*053e*/ 	.byte	0xff
	.zero		1


	//   ....[66]....
        /*0540*/ 	.word	0x00002e60
        /*0544*/ 	.word	0x00000000
        /*0548*/ 	.word	0x00000000
        /*054c*/ 	.short	0x0101
        /*054e*/ 	.byte	0xff
	.zero		1


	//   ....[67]....
        /*0550*/ 	.word	0x00002ef0
        /*0554*/ 	.word	0x000000ff
        /*0558*/ 	.word	0x000000e0
        /*055c*/ 	.short	0x0106
        /*055e*/ 	.byte	0x05
	.zero		1


	//   ....[68]....
        /*0560*/ 	.word	0x00002f10
        /*0564*/ 	.word	0x000000ff
        /*0568*/ 	.word	0x000000e0
        /*056c*/ 	.short	0x010a
        /*056e*/ 	.byte	0x05
	.zero		1


	//   ....[69]....
        /*0570*/ 	.word	0x00002fa0
        /*0574*/ 	.word	0x000000ff
        /*0578*/ 	.word	0x000000e0
        /*057c*/ 	.short	0x0106
        /*057e*/ 	.byte	0x04
	.zero		1


	//   ....[70]....
        /*0580*/ 	.word	0x00002fe0
        /*0584*/ 	.word	0x00000000
        /*0588*/ 	.word	0x000000e0
        /*058c*/ 	.short	0x010a
        /*058e*/ 	.byte	0xff
	.zero		1


	//   ....[71]....
        /*0590*/ 	.word	0x00003220
        /*0594*/ 	.word	0x000000ff
        /*0598*/ 	.word	0x00000008
        /*059c*/ 	.short	0x010a
        /*059e*/ 	.byte	0x06
	.zero		1


	//   ....[72]....
        /*05a0*/ 	.word	0x00003240
        /*05a4*/ 	.word	0x000000ff
        /*05a8*/ 	.word	0x00000008
        /*05ac*/ 	.short	0x010a
        /*05ae*/ 	.byte	0x06
	.zero		1


	//   ....[73]....
        /*05b0*/ 	.word	0x000033d0
        /*05b4*/ 	.word	0x000000ff
        /*05b8*/ 	.word	0x00000008
        /*05bc*/ 	.short	0x010a
        /*05be*/ 	.byte	0x06
	.zero		1


	//   ....[74]....
        /*05c0*/ 	.word	0x000033f0
        /*05c4*/ 	.word	0x000000ff
        /*05c8*/ 	.word	0x00000008
        /*05cc*/ 	.short	0x010a
        /*05ce*/ 	.byte	0x06
	.zero		1


	//   ....[75]....
        /*05d0*/ 	.word	0x000034b0
        /*05d4*/ 	.word	0x000000ff
        /*05d8*/ 	.word	0x00000000
        /*05dc*/ 	.short	0x0101
        /*05de*/ 	.byte	0x07
	.zero		1


	//   ....[76]....
        /*05e0*/ 	.word	0x000037f0
        /*05e4*/ 	.word	0x00000000
        /*05e8*/ 	.word	0x000000d0
        /*05ec*/ 	.short	0x010a
        /*05ee*/ 	.byte	0xff
	.zero		1


	//   ....[77]....
        /*05f0*/ 	.word	0x000038b0
        /*05f4*/ 	.word	0x00000000
        /*05f8*/ 	.word	0x00000000
        /*05fc*/ 	.short	0x0101
        /*05fe*/ 	.byte	0xff
	.zero		1


	//   ....[78]....
        /*0600*/ 	.word	0x00003960
        /*0604*/ 	.word	0x000000ff
        /*0608*/ 	.word	0x00000000
        /*060c*/ 	.short	0x010a
        /*060e*/ 	.byte	0x08
	.zero		1


	//   ....[79]....
        /*0610*/ 	.word	0x00003970
        /*0614*/ 	.word	0x000000ff
        /*0618*/ 	.word	0x00000110
        /*061c*/ 	.short	0x010a
        /*061e*/ 	.byte	0x09
	.zero		1


	//   ....[80]....
        /*0620*/ 	.word	0x00003a20
        /*0624*/ 	.word	0x000000ff
        /*0628*/ 	.word	0x00000000
        /*062c*/ 	.short	0x010a
        /*062e*/ 	.byte	0x08
	.zero		1


	//   ....[81]....
        /*0630*/ 	.word	0x00003b50
        /*0634*/ 	.word	0x000000ff
        /*0638*/ 	.word	0x00000000
        /*063c*/ 	.short	0x010a
        /*063e*/ 	.byte	0x1e
	.zero		1


	//   ....[82]....
        /*0640*/ 	.word	0x00003e60
        /*0644*/ 	.word	0x000000ff
        /*0648*/ 	.word	0x00000000
        /*064c*/ 	.short	0x010a
        /*064e*/ 	.byte	0x08
	.zero		1


	//   ....[83]....
        /*0650*/ 	.word	0x00003ef0
        /*0654*/ 	.word	0x000000ff
        /*0658*/ 	.word	0x00000000
        /*065c*/ 	.short	0x010a
        /*065e*/ 	.byte	0x08
	.zero		1


	//   ....[84]....
        /*0660*/ 	.word	0x00003f80
        /*0664*/ 	.word	0x000000ff
        /*0668*/ 	.word	0x00000000
        /*066c*/ 	.short	0x010a
        /*066e*/ 	.byte	0x08
	.zero		1


	//   ....[85]....
        /*0670*/ 	.word	0x00004020
        /*0674*/ 	.word	0x00000000
        /*0678*/ 	.word	0x00000000
        /*067c*/ 	.short	0x010a
        /*067e*/ 	.byte	0xff
	.zero		1


	//   ....[86]....
        /*0680*/ 	.word	0x00004060
        /*0684*/ 	.word	0x00000000
        /*0688*/ 	.word	0x00000000
        /*068c*/ 	.short	0x010a
        /*068e*/ 	.byte	0xff
	.zero		1


	//   ....[87]....
        /*0690*/ 	.word	0x000040d0
        /*0694*/ 	.word	0x000000ff
        /*0698*/ 	.word	0x00000000
        /*069c*/ 	.short	0x0101
        /*069e*/ 	.byte	0x05
	.zero		1


	//   ....[88]....
        /*06a0*/ 	.word	0x00004110
        /*06a4*/ 	.word	0x000000ff
        /*06a8*/ 	.word	0x00000150
        /*06ac*/ 	.short	0x010a
        /*06ae*/ 	.byte	0x07
	.zero		1


	//   ....[89]....
        /*06b0*/ 	.word	0x00004160
        /*06b4*/ 	.word	0x000000ff
        /*06b8*/ 	.word	0x00000000
        /*06bc*/ 	.short	0x0101
        /*06be*/ 	.byte	0x05
	.zero		1


	//   ....[90]....
        /*06c0*/ 	.word	0x000045b0
        /*06c4*/ 	.word	0x00000000
        /*06c8*/ 	.word	0x000000d0
        /*06cc*/ 	.short	0x010a
        /*06ce*/ 	.byte	0xff
	.zero		1


	//   ....[91]....
        /*06d0*/ 	.word	0x00004670
        /*06d4*/ 	.word	0x00000000
        /*06d8*/ 	.word	0x00000000
        /*06dc*/ 	.short	0x0101
        /*06de*/ 	.byte	0xff
	.zero		1


	//   ....[92]....
        /*06e0*/ 	.word	0x00004990
        /*06e4*/ 	.word	0x000000ff
        /*06e8*/ 	.word	0x000000c8
        /*06ec*/ 	.short	0x010a
        /*06ee*/ 	.byte	0x07
	.zero		1


	//   ....[93]....
        /*06f0*/ 	.word	0x00004b80
        /*06f4*/ 	.word	0x000000ff
        /*06f8*/ 	.word	0x000000a0
        /*06fc*/ 	.short	0x010a
        /*06fe*/ 	.byte	0x07
	.zero		1


	//   ....[94]....
        /*0700*/ 	.word	0x00004d70
        /*0704*/ 	.word	0x000000ff
        /*0708*/ 	.word	0x00000080
        /*070c*/ 	.short	0x010b
        /*070e*/ 	.byte	0x07
	.zero		1


	//   ....[95]....
        /*0710*/ 	.word	0x00004d80
        /*0714*/ 	.word	0x000000ff
        /*0718*/ 	.word	0x00000000
        /*071c*/ 	.short	0x0101
        /*071e*/ 	.byte	0x0e
	.zero		1


	//   ....[96]....
        /*0720*/ 	.word	0x00004da0
        /*0724*/ 	.word	0x000000ff
        /*0728*/ 	.word	0x000000a8
        /*072c*/ 	.short	0x010a
        /*072e*/ 	.byte	0x07
	.zero		1


	//   ....[97]....
        /*0730*/ 	.word	0x00004f50
        /*0734*/ 	.word	0x000000ff
        /*0738*/ 	.word	0x00000088
        /*073c*/ 	.short	0x010b
        /*073e*/ 	.byte	0x07
	.zero		1


	//   ....[98]....
        /*0740*/ 	.word	0x00004f60
        /*0744*/ 	.word	0x000000ff
        /*0748*/ 	.word	0x00000000
        /*074c*/ 	.short	0x0101
        /*074e*/ 	.byte	0x0e
	.zero		1


	//   ....[99]....
        /*0750*/ 	.word	0x00004f70
        /*0754*/ 	.word	0x000000ff
        /*0758*/ 	.word	0x000000b0
        /*075c*/ 	.short	0x010a
        /*075e*/ 	.byte	0x07
	.zero		1


	//   ....[100]....
        /*0760*/ 	.word	0x000051a0
        /*0764*/ 	.word	0x000000ff
        /*0768*/ 	.word	0x00000090
        /*076c*/ 	.short	0x010b
        /*076e*/ 	.byte	0x07
	.zero		1


	//   ....[101]....
        /*0770*/ 	.word	0x00005210
        /*0774*/ 	.word	0x000000ff
        /*0778*/ 	.word	0x00000000
        /*077c*/ 	.short	0x0101
        /*077e*/ 	.byte	0x0e
	.zero		1


	//   ....[102]....
        /*0780*/ 	.word	0x00005250
        /*0784*/ 	.word	0x000000ff
        /*0788*/ 	.word	0x000000b8
        /*078c*/ 	.short	0x010a
        /*078e*/ 	.byte	0x07
	.zero		1


	//   ....[103]....
        /*0790*/ 	.word	0x00005480
        /*0794*/ 	.word	0x000000ff
        /*0798*/ 	.word	0x00000098
        /*079c*/ 	.short	0x010b
        /*079e*/ 	.byte	0x07
	.zero		1


	//   ....[104]....
        /*07a0*/ 	.word	0x000054a0
        /*07a4*/ 	.word	0x000000ff
        /*07a8*/ 	.word	0x00000000
        /*07ac*/ 	.short	0x0101
        /*07ae*/ 	.byte	0x0d
	.zero		1


	//   ....[105]....
        /*07b0*/ 	.word	0x000054d0
        /*07b4*/ 	.word	0x000000ff
        /*07b8*/ 	.word	0x000000a0
        /*07bc*/ 	.short	0x010a
        /*07be*/ 	.byte	0x07
	.zero		1


	//   ....[106]....
        /*07c0*/ 	.word	0x000054f0
        /*07c4*/ 	.word	0x000000ff
        /*07c8*/ 	.word	0x000000a8
        /*07cc*/ 	.short	0x010a
        /*07ce*/ 	.byte	0x07
	.zero		1


	//   ....[107]....
        /*07d0*/ 	.word	0x00005510
        /*07d4*/ 	.word	0x000000ff
        /*07d8*/ 	.word	0x000000b0
        /*07dc*/ 	.short	0x010a
        /*07de*/ 	.byte	0x07
	.zero		1


	//   ....[108]....
        /*07e0*/ 	.word	0x00005550
        /*07e4*/ 	.word	0x00000000
        /*07e8*/ 	.word	0x000000b8
        /*07ec*/ 	.short	0x010a
        /*07ee*/ 	.byte	0xff
	.zero		1


	//   ....[109]....
        /*07f0*/ 	.word	0x00005810
        /*07f4*/ 	.word	0x00000000
        /*07f8*/ 	.word	0x000000d0
        /*07fc*/ 	.short	0x010a
        /*07fe*/ 	.byte	0xff
	.zero		1


	//   ....[110]....
        /*0800*/ 	.word	0x000058d0
        /*0804*/ 	.word	0x00000000
        /*0808*/ 	.word	0x00000000
        /*080c*/ 	.short	0x0101
        /*080e*/ 	.byte	0xff
	.zero		1


	//   ....[111]....
        /*0810*/ 	.word	0x00006430
        /*0814*/ 	.word	0x000000ff
        /*0818*/ 	.word	0x00000080
        /*081c*/ 	.short	0x010a
        /*081e*/ 	.byte	0x04
	.zero		1


	//   ....[112]....
        /*0820*/ 	.word	0x00006450
        /*0824*/ 	.word	0x00000005
        /*0828*/ 	.word	0x000000f0
        /*082c*/ 	.short	0x010a
        /*082e*/ 	.byte	0xff
	.zero		1


	//   ....[113]....
        /*0830*/ 	.word	0x000065e0
        /*0834*/ 	.word	0x00000003
        /*0838*/ 	.word	0x00000080
        /*083c*/ 	.short	0x010a
        /*083e*/ 	.byte	0xff
	.zero		1


	//   ....[114]....
        /*0840*/ 	.word	0x00006770
        /*0844*/ 	.word	0x0000006f
        /*0848*/ 	.word	0x000000f0
        /*084c*/ 	.short	0x010a
        /*084e*/ 	.byte	0xff
	.zero		1


	//   ....[115]....
        /*0850*/ 	.word	0x00006a40
        /*0854*/ 	.word	0x0000006f
        /*0858*/ 	.word	0x00000000
        /*085c*/ 	.short	0x0101
        /*085e*/ 	.byte	0xff
	.zero		1


	//   ....[116]....
        /*0860*/ 	.word	0x0000a740
        /*0864*/ 	.word	0x00000000
        /*0868*/ 	.word	0x00000000
        /*086c*/ 	.short	0x0101
        /*086e*/ 	.byte	0xff
	.zero		1


	//   ....[117]....
        /*0870*/ 	.word	0x0000a7c0
        /*0874*/ 	.word	0x00000003
        /*0878*/ 	.word	0x00000080
        /*087c*/ 	.short	0x010a
        /*087e*/ 	.byte	0xff
	.zero		1


	//   ....[118]....
        /*0880*/ 	.word	0x0000aa30
        /*0884*/ 	.word	0x00000000
        /*0888*/ 	.word	0x00000000
        /*088c*/ 	.short	0x0101
        /*088e*/ 	.byte	0xff
	.zero		1


	//   ....[119]....
        /*0890*/ 	.word	0x0000aa50
        /*0894*/ 	.word	0x00000003
        /*0898*/ 	.word	0x00000140
        /*089c*/ 	.short	0x010a
        /*089e*/ 	.byte	0xff
	.zero		1


	//   ....[120]....
        /*08a0*/ 	.word	0x0000aab0
        /*08a4*/ 	.word	0x00000002
        /*08a8*/ 	.word	0x00000040
        /*08ac*/ 	.short	0x010a
        /*08ae*/ 	.byte	0xff
	.zero		1


	//   ....[121]....
        /*08b0*/ 	.word	0x0000ab10
        /*08b4*/ 	.word	0x00000002
        /*08b8*/ 	.word	0x00000040
        /*08bc*/ 	.short	0x010a
        /*08be*/ 	.byte	0xff
	.zero		1


	//   ....[122]....
        /*08c0*/ 	.word	0x0000ab60
        /*08c4*/ 	.word	0x00000002
        /*08c8*/ 	.word	0x000000d0
        /*08cc*/ 	.short	0x010a
        /*08ce*/ 	.byte	0xff
	.zero		1


	//   ....[123]....
        /*08d0*/ 	.word	0x0000abc0
        /*08d4*/ 	.word	0x00000000
        /*08d8*/ 	.word	0x00000000
        /*08dc*/ 	.short	0x010a
        /*08de*/ 	.byte	0xff
	.zero		1


	//   ....[124]....
        /*08e0*/ 	.word	0x0000ac20
        /*08e4*/ 	.word	0x00000000
        /*08e8*/ 	.word	0x00000000
        /*08ec*/ 	.short	0x010a
        /*08ee*/ 	.byte	0xff
	.zero		1


	//   ....[125]....
        /*08f0*/ 	.word	0x0000ac80
        /*08f4*/ 	.word	0x00000000
        /*08f8*/ 	.word	0x00000000
        /*08fc*/ 	.short	0x010a
        /*08fe*/ 	.byte	0xff
	.zero		1


	//   ....[126]....
        /*0900*/ 	.word	0x0000ace0
        /*0904*/ 	.word	0x00000000
        /*0908*/ 	.word	0x00000000
        /*090c*/ 	.short	0x010a
        /*090e*/ 	.byte	0xff
	.zero		1


	//   ....[127]....
        /*0910*/ 	.word	0x0000ad40
        /*0914*/ 	.word	0x00000000
        /*0918*/ 	.word	0x00000000
        /*091c*/ 	.short	0x010a
        /*091e*/ 	.byte	0xff
	.zero		1


	//   ....[128]....
        /*0920*/ 	.word	0x0000ada0
        /*0924*/ 	.word	0x00000000
        /*0928*/ 	.word	0x00000000
        /*092c*/ 	.short	0x010a
        /*092e*/ 	.byte	0xff
	.zero		1


	//   ....[129]....
        /*0930*/ 	.word	0x0000ae00
        /*0934*/ 	.word	0x00000000
        /*0938*/ 	.word	0x00000000
        /*093c*/ 	.short	0x010a
        /*093e*/ 	.byte	0xff
	.zero		1


	//   ....[130]....
        /*0940*/ 	.word	0x0000ae50
        /*0944*/ 	.word	0x00000000
        /*0948*/ 	.word	0x00000130
        /*094c*/ 	.short	0x010a
        /*094e*/ 	.byte	0xff
	.zero		1


	//   ....[131]....
        /*0950*/ 	.word	0x0000aeb0
        /*0954*/ 	.word	0x00000000
        /*0958*/ 	.word	0x000000e0
        /*095c*/ 	.short	0x010a
        /*095e*/ 	.byte	0xff
	.zero		1


	//   ....[132]....
        /*0960*/ 	.word	0x0000af00
        /*0964*/ 	.word	0x00000000
        /*0968*/ 	.word	0x000000d0
        /*096c*/ 	.short	0x010a
        /*096e*/ 	.byte	0xff
	.zero		1


	//   ....[133]....
        /*0970*/ 	.word	0x0000af60
        /*0974*/ 	.word	0x00000000
        /*0978*/ 	.word	0x000000e0
        /*097c*/ 	.short	0x010a
        /*097e*/ 	.byte	0xff
	.zero		1


	//   ....[134]....
        /*0980*/ 	.word	0x0000afc0
        /*0984*/ 	.word	0x00000004
        /*0988*/ 	.word	0x00000008
        /*098c*/ 	.short	0x010a
        /*098e*/ 	.byte	0xff
	.zero		1


	//   ....[135]....
        /*0990*/ 	.word	0x0000b0a0
        /*0994*/ 	.word	0x00000002
        /*0998*/ 	.word	0x00000008
        /*099c*/ 	.short	0x010a
        /*099e*/ 	.byte	0xff
	.zero		1


	//   ....[136]....
        /*09a0*/ 	.word	0x0000b0f0
        /*09a4*/ 	.word	0x00000000
        /*09a8*/ 	.word	0x000000d0
        /*09ac*/ 	.short	0x010a
        /*09ae*/ 	.byte	0xff
	.zero		1


	//   ....[137]....
        /*09b0*/ 	.word	0x0000b150
        /*09b4*/ 	.word	0x00000000
        /*09b8*/ 	.word	0x00000110
        /*09bc*/ 	.short	0x010a
        /*09be*/ 	.byte	0xff
	.zero		1


	//   ....[138]....
        /*09c0*/ 	.word	0x0000b1b0
        /*09c4*/ 	.word	0x00000000
        /*09c8*/ 	.word	0x00000000
        /*09cc*/ 	.short	0x010a
        /*09ce*/ 	.byte	0xff
	.zero		1


	//   ....[139]....
        /*09d0*/ 	.word	0x0000b210
        /*09d4*/ 	.word	0x00000000
        /*09d8*/ 	.word	0x00000000
        /*09dc*/ 	.short	0x010a
        /*09de*/ 	.byte	0xff
	.zero		1


	//   ....[140]....
        /*09e0*/ 	.word	0x0000b270
        /*09e4*/ 	.word	0x00000000
        /*09e8*/ 	.word	0x00000000
        /*09ec*/ 	.short	0x010a
        /*09ee*/ 	.byte	0xff
	.zero		1


	//   ....[141]....
        /*09f0*/ 	.word	0x0000b2d0
        /*09f4*/ 	.word	0x00000000
        /*09f8*/ 	.word	0x00000000
        /*09fc*/ 	.short	0x010a
        /*09fe*/ 	.byte	0xff
	.zero		1


	//   ....[142]....
        /*0a00*/ 	.word	0x0000b330
        /*0a04*/ 	.word	0x00000000
        /*0a08*/ 	.word	0x00000150
        /*0a0c*/ 	.short	0x010a
        /*0a0e*/ 	.byte	0xff
	.zero		1


	//   ....[143]....
        /*0a10*/ 	.word	0x0000b380
        /*0a14*/ 	.word	0x00000000
        /*0a18*/ 	.word	0x000000d0
        /*0a1c*/ 	.short	0x010a
        /*0a1e*/ 	.byte	0xff
	.zero		1


	//   ....[144]....
        /*0a20*/ 	.word	0x0000b3e0
        /*0a24*/ 	.word	0x00000000
        /*0a28*/ 	.word	0x000000c8
        /*0a2c*/ 	.short	0x010a
        /*0a2e*/ 	.byte	0xff
	.zero		1


	//   ....[145]....
        /*0a30*/ 	.word	0x0000b440
        /*0a34*/ 	.word	0x00000003
        /*0a38*/ 	.word	0x000000a0
        /*0a3c*/ 	.short	0x010a
        /*0a3e*/ 	.byte	0xff
	.zero		1


	//   ....[146]....
        /*0a40*/ 	.word	0x0000b4a0
        /*0a44*/ 	.word	0x00000003
        /*0a48*/ 	.word	0x000000a8
        /*0a4c*/ 	.short	0x010a
        /*0a4e*/ 	.byte	0xff
	.zero		1


	//   ....[147]....
        /*0a50*/ 	.word	0x0000b500
        /*0a54*/ 	.word	0x00000003
        /*0a58*/ 	.word	0x000000b0
        /*0a5c*/ 	.short	0x010a
        /*0a5e*/ 	.byte	0xff
	.zero		1


	//   ....[148]....
        /*0a60*/ 	.word	0x0000b560
        /*0a64*/ 	.word	0x00000003
        /*0a68*/ 	.word	0x000000b8
        /*0a6c*/ 	.short	0x010a
        /*0a6e*/ 	.byte	0xff
	.zero		1


	//   ....[149]....
        /*0a70*/ 	.word	0x0000b5c0
        /*0a74*/ 	.word	0x00000000
        /*0a78*/ 	.word	0x000000a0
        /*0a7c*/ 	.short	0x010a
        /*0a7e*/ 	.byte	0xff
	.zero		1


	//   ....[150]....
        /*0a80*/ 	.word	0x0000b620
        /*0a84*/ 	.word	0x00000000
        /*0a88*/ 	.word	0x000000a8
        /*0a8c*/ 	.short	0x010a
        /*0a8e*/ 	.byte	0xff
	.zero		1


	//   ....[151]....
        /*0a90*/ 	.word	0x0000b680
        /*0a94*/ 	.word	0x00000000
        /*0a98*/ 	.word	0x000000b0
        /*0a9c*/ 	.short	0x010a
        /*0a9e*/ 	.byte	0xff
	.zero		1


	//   ....[152]....
        /*0aa0*/ 	.word	0x0000b6d0
        /*0aa4*/ 	.word	0x00000000
        /*0aa8*/ 	.word	0x000000d0
        /*0aac*/ 	.short	0x010a
        /*0aae*/ 	.byte	0xff
	.zero		1


	//   ....[153]....
        /*0ab0*/ 	.word	0x0000b720
        /*0ab4*/ 	.word	0x00000003
        /*0ab8*/ 	.word	0x00000080
        /*0abc*/ 	.short	0x010a
        /*0abe*/ 	.byte	0xff
	.zero		1


	//   ....[154]....
        /*0ac0*/ 	.word	0x0000b770
        /*0ac4*/ 	.word	0x0000006f
        /*0ac8*/ 	.word	0x000000f0
        /*0acc*/ 	.short	0x010a
        /*0ace*/ 	.byte	0xff
	.zero		1


	//----- nvinfo : EIATTR_NUM_MBARRIERS
	.align		4
.L_47:
        /*0ad0*/ 	.byte	0x03, 0x38
        /*0ad2*/ 	.short	0x002b


	//----- nvinfo : EIATTR_EXIT_INSTR_OFFSETS
	.align		4
        /*0ad4*/ 	.byte	0x04, 0x1c
        /*0ad6*/ 	.short	(.L_49 - .L_48)


	//   ....[0]....
.L_48:
        /*0ad8*/ 	.word	0x00002ab0


	//   ....[1]....
        /*0adc*/ 	.word	0x00002fb0


	//   ....[2]....
        /*0ae0*/ 	.word	0x00003010


	//   ....[3]....
        /*0ae4*/ 	.word	0x00004390


	//   ....[4]....
        /*0ae8*/ 	.word	0x00005580


	//   ....[5]....
        /*0aec*/ 	.word	0x000055c0


	//   ....[6]....
        /*0af0*/ 	.word	0x0000a910


	//   ....[7]....
        /*0af4*/ 	.word	0x0000a990


	//   ....[8]....
        /*0af8*/ 	.word	0x0000a9c0


	//   ....[9]....
        /*0afc*/ 	.word	0x0000aa40


	//----- nvinfo : EIATTR_MAX_THREADS
	.align		4
.L_49:
        /*0b00*/ 	.byte	0x04, 0x05
        /*0b02*/ 	.short	(.L_51 - .L_50)
.L_50:
        /*0b04*/ 	.word	0x00000100
        /*0b08*/ 	.word	0x00000001
        /*0b0c*/ 	.word	0x00000001


	//----- nvinfo : EIATTR_CRS_STACK_SIZE
	.align		4
.L_51:
        /*0b10*/ 	.byte	0x04, 0x1e
        /*0b12*/ 	.short	(.L_53 - .L_52)
.L_52:
        /*0b14*/ 	.word	0x00000000


	//----- nvinfo : EIATTR_CBANK_PARAM_SIZE
	.align		4
.L_53:
        /*0b18*/ 	.byte	0x03, 0x19
        /*0b1a*/ 	.short	0x0800


	//----- nvinfo : EIATTR_PARAM_CBANK
	.align		4
        /*0b1c*/ 	.byte	0x04, 0x0a
        /*0b1e*/ 	.short	(.L_55 - .L_54)
	.align		4
.L_54:
        /*0b20*/ 	.word	index@(.nv.constant0._ZN7cutlass13device_kernelINS_4gemm6kernel13GemmUniversalIN4cute5tupleIJiiiiEEENS1_10collective13CollectiveMmaINS1_35MainloopSm100TmaUmmaWarpSpecializedILi8ELi2ELi4ENS5_IJNS4_1CILi2EEENSA_ILi1EEESC_EEEEENS5_IJNSA_ILi128EEENSA_ILi256EEENSA_ILi64EEEEEENS_10bfloat16_tENS5_IJlSC_lEEESJ_SK_NS4_8TiledMMAINS4_8MMA_AtomIJNS4_26SM100_MMA_F16BF16_2x1SM_SSISJ_SJ_fLi128ELi256ELNS4_4UMMA5MajorE0ELSP_0ELNSO_7ScaleInE0ELSQ_0EEEEEENS4_6LayoutINS5_IJSC_SC_SC_EEENS5_IJNSA_ILi0EEESV_SV_EEEEENS5_IJNS4_10UnderscoreESY_SY_EEEEENS4_18SM100_TMA_2SM_LOADENS4_14ComposedLayoutINS4_7SwizzleILi3ELi4ELi3EEENS4_18smem_ptr_flag_bitsILi16EEENST_INS5_IJNSA_ILi8EEESH_EEENS5_IJSH_SC_EEEEEEEvNS4_8identityES11_S1B_vS1C_EENS_8epilogue10collective18CollectiveEpilogueINS1E_23Sm100TmaWarpSpecializedILi4ELi2ELi32ELb1ELb0EEEJNS5_IJSH_SG_SH_EEENS5_IJNST_ISH_SC_EENST_INS5_IJNSA_ILi32EEESB_EEENS5_IJSC_SF_EEEEEEEESJ_SK_SJ_SK_NS1E_6fusion15FusionCallbacksIS1I_NS1Q_13LinCombEltActINS1E_6thread4GELUESJ_fSJ_fLNS_15FloatRoundStyleE2EEES1J_S1P_JEEENS4_5SM1004TMEM4LOAD26SM100_TMEM_LOAD_32dp32b32xENS4_13SM90_TMA_LOADENS12_INS13_ILi2ELi4ELi3EEES16_NST_INS5_IJS17_S1L_EEENS5_IJS1L_SC_EEEEEEENS4_39AutoVectorizingCopyWithAssumedAlignmentILi128EEENS4_14SM90_TMA_STOREES27_S29_S29_EEEvvEEEEvNT_6ParamsE)
        /*0b24*/ 	.short	0x0380
        /*0b26*/ 	.short	0x0800


	//----- nvinfo : EIATTR_SW_WAR
	.align		4
.L_55:
        /*0b28*/ 	.byte	0x04, 0x36
        /*0b2a*/ 	.short	(.L_57 - .L_56)
.L_56:
        /*0b2c*/ 	.word	0x00000008
.L_57:


//--------------------- .nv.callgraph             --------------------------
	.section	.nv.callgraph,"",@"SHT_CUDA_CALLGRAPH"
	.align	4
	.sectionentsize	8
	.align		4
        /*0000*/ 	.word	0x00000000
	.align		4
        /*0004*/ 	.word	0xffffffff
	.align		4
        /*0008*/ 	.word	index@(_ZN7cutlass13device_kernelINS_4gemm6kernel13GemmUniversalIN4cute5tupleIJiiiiEEENS1_10collective13CollectiveMmaINS1_35MainloopSm100TmaUmmaWarpSpecializedILi8ELi2ELi4ENS5_IJNS4_1CILi2EEENSA_ILi1EEESC_EEEEENS5_IJNSA_ILi128EEENSA_ILi256EEENSA_ILi64EEEEEENS_10bfloat16_tENS5_IJlSC_lEEESJ_SK_NS4_8TiledMMAINS4_8MMA_AtomIJNS4_26SM100_MMA_F16BF16_2x1SM_SSISJ_SJ_fLi128ELi256ELNS4_4UMMA5MajorE0ELSP_0ELNSO_7ScaleInE0ELSQ_0EEEEEENS4_6LayoutINS5_IJSC_SC_SC_EEENS5_IJNSA_ILi0EEESV_SV_EEEEENS5_IJNS4_10UnderscoreESY_SY_EEEEENS4_18SM100_TMA_2SM_LOADENS4_14ComposedLayoutINS4_7SwizzleILi3ELi4ELi3EEENS4_18smem_ptr_flag_bitsILi16EEENST_INS5_IJNSA_ILi8EEESH_EEENS5_IJSH_SC_EEEEEEEvNS4_8identityES11_S1B_vS1C_EENS_8epilogue10collective18CollectiveEpilogueINS1E_23Sm100TmaWarpSpecializedILi4ELi2ELi32ELb1ELb0EEEJNS5_IJSH_SG_SH_EEENS5_IJNST_ISH_SC_EENST_INS5_IJNSA_ILi32EEESB_EEENS5_IJSC_SF_EEEEEEEESJ_SK_SJ_SK_NS1E_6fusion15FusionCallbacksIS1I_NS1Q_13LinCombEltActINS1E_6thread4GELUESJ_fSJ_fLNS_15FloatRoundStyleE2EEES1J_S1P_JEEENS4_5SM1004TMEM4LOAD26SM100_TMEM_LOAD_32dp32b32xENS4_13SM90_TMA_LOADENS12_INS13_ILi2ELi4ELi3EEES16_NST_INS5_IJS17_S1L_EEENS5_IJS1L_SC_EEEEEEENS4_39AutoVectorizingCopyWithAssumedAlignmentILi128EEENS4_14SM90_TMA_STOREES27_S29_S29_EEEvvEEEEvNT_6ParamsE)
	.align		4
        /*000c*/ 	.word	index@(__assertfail)
	.align		4
        /*0010*/ 	.word	0x00000000
	.align		4
        /*0014*/ 	.word	0xfffffffe
	.align		4
        /*0018*/ 	.word	0x00000000
	.align		4
        /*001c*/ 	.word	0xfffffffd
	.align		4
        /*0020*/ 	.word	0x00000000
	.align		4
        /*0024*/ 	.word	0xfffffffc


//--------------------- .nv.constant4             --------------------------
	.section	.nv.constant4,"a",@progbits
	.align	8
	.align		8
.nv.constant4:
        /*0000*/ 	.dword	__assertfail
	.align		8
        /*0008*/ 	.dword	__unnamed_1
	.align		8
        /*0010*/ 	.dword	__unnamed_2
	.align		8
        /*0018*/ 	.dword	_ZN39_INTERNAL_68681686_4_k_cu_6372b86c_38144cuda3std3__45__cpo5beginE
	.align		8
        /*0020*/ 	.dword	_ZN39_INTERNAL_68681686_4_k_cu_6372b86c_38144cuda3std3__45__cpo3endE
	.align		8
        /*0028*/ 	.dword	_ZN39_INTERNAL_68681686_4_k_cu_6372b86c_38144cuda3std3__45__cpo6cbeginE
	.align		8
        /*0030*/ 	.dword	_ZN39_INTERNAL_68681686_4_k_cu_6372b86c_38144cuda3std3__45__cpo4cendE
	.align		8
        /*0038*/ 	.dword	_ZN39_INTERNAL_68681686_4_k_cu_6372b86c_38144cuda3std3__441_GLOBAL__N__68681686_4_k_cu_6372b86c_38146ignoreE
	.align		8
        /*0040*/ 	.dword	_ZN39_INTERNAL_68681686_4_k_cu_6372b86c_38144cuda3std3__419piecewise_constructE
	.align		8
        /*0048*/ 	.dword	_ZN39_INTERNAL_68681686_4_k_cu_6372b86c_38144cuda3std3__48in_placeE
	.align		8
        /*0050*/ 	.dword	_ZN39_INTERNAL_68681686_4_k_cu_6372b86c_38144cuda3std6ranges3__45__cpo4swapE
	.align		8
        /*0058*/ 	.dword	_ZN39_INTERNAL_68681686_4_k_cu_6372b86c_38144cuda3std6ranges3__45__cpo9iter_moveE
	.align		8
        /*0060*/ 	.dword	_ZN39_INTERNAL_68681686_4_k_cu_6372b86c_38144cute7productE
	.align		8
        /*0068*/ 	.dword	_ZN39_INTERNAL_68681686_4_k_cu_6372b86c_38144cute1_E
	.align		8
        /*0070*/ 	.dword	$str$25
	.align		8
        /*0078*/ 	.dword	$str$26
	.align		8
        /*0080*/ 	.dword	$str$27
	.align		8
        /*0088*/ 	.dword	$str$28


//--------------------- .text._ZN7cutlass13device_kernelINS_4gemm6kernel13GemmUniversalIN4cute5tupleIJiiiiEEENS1_10collective13CollectiveMmaINS1_35MainloopSm100TmaUmmaWarpSpecializedILi8ELi2ELi4ENS5_IJNS4_1CILi2EEENSA_ILi1EEESC_EEEEENS5_IJNSA_ILi128EEENSA_ILi256EEENSA_ILi64EEEEEENS_10bfloat16_tENS5_IJlSC_lEEESJ_SK_NS4_8TiledMMAINS4_8MMA_AtomIJNS4_26SM100_MMA_F16BF16_2x1SM_SSISJ_SJ_fLi128ELi256ELNS4_4UMMA5MajorE0ELSP_0ELNSO_7ScaleInE0ELSQ_0EEEEEENS4_6LayoutINS5_IJSC_SC_SC_EEENS5_IJNSA_ILi0EEESV_SV_EEEEENS5_IJNS4_10UnderscoreESY_SY_EEEEENS4_18SM100_TMA_2SM_LOADENS4_14ComposedLayoutINS4_7SwizzleILi3ELi4ELi3EEENS4_18smem_ptr_flag_bitsILi16EEENST_INS5_IJNSA_ILi8EEESH_EEENS5_IJSH_SC_EEEEEEEvNS4_8identityES11_S1B_vS1C_EENS_8epilogue10collective18CollectiveEpilogueINS1E_23Sm100TmaWarpSpecializedILi4ELi2ELi32ELb1ELb0EEEJNS5_IJSH_SG_SH_EEENS5_IJNST_ISH_SC_EENST_INS5_IJNSA_ILi32EEESB_EEENS5_IJSC_SF_EEEEEEEESJ_SK_SJ_SK_NS1E_6fusion15FusionCallbacksIS1I_NS1Q_13LinCombEltActINS1E_6thread4GELUESJ_fSJ_fLNS_15FloatRoundStyleE2EEES1J_S1P_JEEENS4_5SM1004TMEM4LOAD26SM100_TMEM_LOAD_32dp32b32xENS4_13SM90_TMA_LOADENS12_INS13_ILi2ELi4ELi3EEES16_NST_INS5_IJS17_S1L_EEENS5_IJS1L_SC_EEEEEEENS4_39AutoVectorizingCopyWithAssumedAlignmentILi128EEENS4_14SM90_TMA_STOREES27_S29_S29_EEEvvEEEEvNT_6ParamsE --------------------------
	.section	.text._ZN7cutlass13device_kernelINS_4gemm6kernel13GemmUniversalIN4cute5tupleIJiiiiEEENS1_10collective13CollectiveMmaINS1_35MainloopSm100TmaUmmaWarpSpecializedILi8ELi2ELi4ENS5_IJNS4_1CILi2EEENSA_ILi1EEESC_EEEEENS5_IJNSA_ILi128EEENSA_ILi256EEENSA_ILi64EEEEEENS_10bfloat16_tENS5_IJlSC_lEEESJ_SK_NS4_8TiledMMAINS4_8MMA_AtomIJNS4_26SM100_MMA_F16BF16_2x1SM_SSISJ_SJ_fLi128ELi256ELNS4_4UMMA5MajorE0ELSP_0ELNSO_7ScaleInE0ELSQ_0EEEEEENS4_6LayoutINS5_IJSC_SC_SC_EEENS5_IJNSA_ILi0EEESV_SV_EEEEENS5_IJNS4_10UnderscoreESY_SY_EEEEENS4_18SM100_TMA_2SM_LOADENS4_14ComposedLayoutINS4_7SwizzleILi3ELi4ELi3EEENS4_18smem_ptr_flag_bitsILi16EEENST_INS5_IJNSA_ILi8EEESH_EEENS5_IJSH_SC_EEEEEEEvNS4_8identityES11_S1B_vS1C_EENS_8epilogue10collective18CollectiveEpilogueINS1E_23Sm100TmaWarpSpecializedILi4ELi2ELi32ELb1ELb0EEEJNS5_IJSH_SG_SH_EEENS5_IJNST_ISH_SC_EENST_INS5_IJNSA_ILi32EEESB_EEENS5_IJSC_SF_EEEEEEEESJ_SK_SJ_SK_NS1E_6fusion15FusionCallbacksIS1I_NS1Q_13LinCombEltActINS1E_6thread4GELUESJ_fSJ_fLNS_15FloatRoundStyleE2EEES1J_S1P_JEEENS4_5SM1004TMEM4LOAD26SM100_TMEM_LOAD_32dp32b32xENS4_13SM90_TMA_LOADENS12_INS13_ILi2ELi4ELi3EEES16_NST_INS5_IJS17_S1L_EEENS5_IJS1L_SC_EEEEEEENS4_39AutoVectorizingCopyWithAssumedAlignmentILi128EEENS4_14SM90_TMA_STOREES27_S29_S29_EEEvvEEEEvNT_6ParamsE,"ax",@progbits
	.align	128
.text._ZN7cutlass13device_kernelINS_4gemm6kernel13GemmUniversalIN4cute5tupleIJiiiiEEENS1_10collective13CollectiveMmaINS1_35MainloopSm100TmaUmmaWarpSpecializedILi8ELi2ELi4ENS5_IJNS4_1CILi2EEENSA_ILi1EEESC_EEEEENS5_IJNSA_ILi128EEENSA_ILi256EEENSA_ILi64EEEEEENS_10bfloat16_tENS5_IJlSC_lEEESJ_SK_NS4_8TiledMMAINS4_8MMA_AtomIJNS4_26SM100_MMA_F16BF16_2x1SM_SSISJ_SJ_fLi128ELi256ELNS4_4UMMA5MajorE0ELSP_0ELNSO_7ScaleInE0ELSQ_0EEEEEENS4_6LayoutINS5_IJSC_SC_SC_EEENS5_IJNSA_ILi0EEESV_SV_EEEEENS5_IJNS4_10UnderscoreESY_SY_EEEEENS4_18SM100_TMA_2SM_LOADENS4_14ComposedLayoutINS4_7SwizzleILi3ELi4ELi3EEENS4_18smem_ptr_flag_bitsILi16EEENST_INS5_IJNSA_ILi8EEESH_EEENS5_IJSH_SC_EEEEEEEvNS4_8identityES11_S1B_vS1C_EENS_8epilogue10collective18CollectiveEpilogueINS1E_23Sm100TmaWarpSpecializedILi4ELi2ELi32ELb1ELb0EEEJNS5_IJSH_SG_SH_EEENS5_IJNST_ISH_SC_EENST_INS5_IJNSA_ILi32EEESB_EEENS5_IJSC_SF_EEEEEEEESJ_SK_SJ_SK_NS1E_6fusion15FusionCallbacksIS1I_NS1Q_13LinCombEltActINS1E_6thread4GELUESJ_fSJ_fLNS_15FloatRoundStyleE2EEES1J_S1P_JEEENS4_5SM1004TMEM4LOAD26SM100_TMEM_LOAD_32dp32b32xENS4_13SM90_TMA_LOADENS12_INS13_ILi2ELi4ELi3EEES16_NST_INS5_IJS17_S1L_EEENS5_IJS1L_SC_EEEEEEENS4_39AutoVectorizingCopyWithAssumedAlignmentILi128EEENS4_14SM90_TMA_STOREES27_S29_S29_EEEvvEEEEvNT_6ParamsE:
        .type           _ZN7cutlass13device_kernelINS_4gemm6kernel13GemmUniversalIN4cute5tupleIJiiiiEEENS1_10collective13CollectiveMmaINS1_35MainloopSm100TmaUmmaWarpSpecializedILi8ELi2ELi4ENS5_IJNS4_1CILi2EEENSA_ILi1EEESC_EEEEENS5_IJNSA_ILi128EEENSA_ILi256EEENSA_ILi64EEEEEENS_10bfloat16_tENS5_IJlSC_lEEESJ_SK_NS4_8TiledMMAINS4_8MMA_AtomIJNS4_26SM100_MMA_F16BF16_2x1SM_SSISJ_SJ_fLi128ELi256ELNS4_4UMMA5MajorE0ELSP_0ELNSO_7ScaleInE0ELSQ_0EEEEEENS4_6LayoutINS5_IJSC_SC_SC_EEENS5_IJNSA_ILi0EEESV_SV_EEEEENS5_IJNS4_10UnderscoreESY_SY_EEEEENS4_18SM100_TMA_2SM_LOADENS4_14ComposedLayoutINS4_7SwizzleILi3ELi4ELi3EEENS4_18smem_ptr_flag_bitsILi16EEENST_INS5_IJNSA_ILi8EEESH_EEENS5_IJSH_SC_EEEEEEEvNS4_8identityES11_S1B_vS1C_EENS_8epilogue10collective18CollectiveEpilogueINS1E_23Sm100TmaWarpSpecializedILi4ELi2ELi32ELb1ELb0EEEJNS5_IJSH_SG_SH_EEENS5_IJNST_ISH_SC_EENST_INS5_IJNSA_ILi32EEESB_EEENS5_IJSC_SF_EEEEEEEESJ_SK_SJ_SK_NS1E_6fusion15FusionCallbacksIS1I_NS1Q_13LinCombEltActINS1E_6thread4GELUESJ_fSJ_fLNS_15FloatRoundStyleE2EEES1J_S1P_JEEENS4_5SM1004TMEM4LOAD26SM100_TMEM_LOAD_32dp32b32xENS4_13SM90_TMA_LOADENS12_INS13_ILi2ELi4ELi3EEES16_NST_INS5_IJS17_S1L_EEENS5_IJS1L_SC_EEEEEEENS4_39AutoVectorizingCopyWithAssumedAlignmentILi128EEENS4_14SM90_TMA_STOREES27_S29_S29_EEEvvEEEEvNT_6ParamsE,@function
        .size           _ZN7cutlass13device_kernelINS_4gemm6kernel13GemmUniversalIN4cute5tupleIJiiiiEEENS1_10collective13CollectiveMmaINS1_35MainloopSm100TmaUmmaWarpSpecializedILi8ELi2ELi4ENS5_IJNS4_1CILi2EEENSA_ILi1EEESC_EEEEENS5_IJNSA_ILi128EEENSA_ILi256EEENSA_ILi64EEEEEENS_10bfloat16_tENS5_IJlSC_lEEESJ_SK_NS4_8TiledMMAINS4_8MMA_AtomIJNS4_26SM100_MMA_F16BF16_2x1SM_SSISJ_SJ_fLi128ELi256ELNS4_4UMMA5MajorE0ELSP_0ELNSO_7ScaleInE0ELSQ_0EEEEEENS4_6LayoutINS5_IJSC_SC_SC_EEENS5_IJNSA_ILi0EEESV_SV_EEEEENS5_IJNS4_10UnderscoreESY_SY_EEEEENS4_18SM100_TMA_2SM_LOADENS4_14ComposedLayoutINS4_7SwizzleILi3ELi4ELi3EEENS4_18smem_ptr_flag_bitsILi16EEENST_INS5_IJNSA_ILi8EEESH_EEENS5_IJSH_SC_EEEEEEEvNS4_8identityES11_S1B_vS1C_EENS_8epilogue10collective18CollectiveEpilogueINS1E_23Sm100TmaWarpSpecializedILi4ELi2ELi32ELb1ELb0EEEJNS5_IJSH_SG_SH_EEENS5_IJNST_ISH_SC_EENST_INS5_IJNSA_ILi32EEESB_EEENS5_IJSC_SF_EEEEEEEESJ_SK_SJ_SK_NS1E_6fusion15FusionCallbacksIS1I_NS1Q_13LinCombEltActINS1E_6thread4GELUESJ_fSJ_fLNS_15FloatRoundStyleE2EEES1J_S1P_JEEENS4_5SM1004TMEM4LOAD26SM100_TMEM_LOAD_32dp32b32xENS4_13SM90_TMA_LOADENS12_INS13_ILi2ELi4ELi3EEES16_NST_INS5_IJS17_S1L_EEENS5_IJS1L_SC_EEEEEEENS4_39AutoVectorizingCopyWithAssumedAlignmentILi128EEENS4_14SM90_TMA_STOREES27_S29_S29_EEEvvEEEEvNT_6ParamsE,(.L_x_194 - _ZN7cutlass13device_kernelINS_4gemm6kernel13GemmUniversalIN4cute5tupleIJiiiiEEENS1_10collective13CollectiveMmaINS1_35MainloopSm100TmaUmmaWarpSpecializedILi8ELi2ELi4ENS5_IJNS4_1CILi2EEENSA_ILi1EEESC_EEEEENS5_IJNSA_ILi128EEENSA_ILi256EEENSA_ILi64EEEEEENS_10bfloat16_tENS5_IJlSC_lEEESJ_SK_NS4_8TiledMMAINS4_8MMA_AtomIJNS4_26SM100_MMA_F16BF16_2x1SM_SSISJ_SJ_fLi128ELi256ELNS4_4UMMA5MajorE0ELSP_0ELNSO_7ScaleInE0ELSQ_0EEEEEENS4_6LayoutINS5_IJSC_SC_SC_EEENS5_IJNSA_ILi0EEESV_SV_EEEEENS5_IJNS4_10UnderscoreESY_SY_EEEEENS4_18SM100_TMA_2SM_LOADENS4_14ComposedLayoutINS4_7SwizzleILi3ELi4ELi3EEENS4_18smem_ptr_flag_bitsILi16EEENST_INS5_IJNSA_ILi8EEESH_EEENS5_IJSH_SC_EEEEEEEvNS4_8identityES11_S1B_vS1C_EENS_8epilogue10collective18CollectiveEpilogueINS1E_23Sm100TmaWarpSpecializedILi4ELi2ELi32ELb1ELb0EEEJNS5_IJSH_SG_SH_EEENS5_IJNST_ISH_SC_EENST_INS5_IJNSA_ILi32EEESB_EEENS5_IJSC_SF_EEEEEEEESJ_SK_SJ_SK_NS1E_6fusion15FusionCallbacksIS1I_NS1Q_13LinCombEltActINS1E_6thread4GELUESJ_fSJ_fLNS_15FloatRoundStyleE2EEES1J_S1P_JEEENS4_5SM1004TMEM4LOAD26SM100_TMEM_LOAD_32dp32b32xENS4_13SM90_TMA_LOADENS12_INS13_ILi2ELi4ELi3EEES16_NST_INS5_IJS17_S1L_EEENS5_IJS1L_SC_EEEEEEENS4_39AutoVectorizingCopyWithAssumedAlignmentILi128EEENS4_14SM90_TMA_STOREES27_S29_S29_EEEvvEEEEvNT_6ParamsE)
        .other          _ZN7cutlass13device_kernelINS_4gemm6kernel13GemmUniversalIN4cute5tupleIJiiiiEEENS1_10collective13CollectiveMmaINS1_35MainloopSm100TmaUmmaWarpSpecializedILi8ELi2ELi4ENS5_IJNS4_1CILi2EEENSA_ILi1EEESC_EEEEENS5_IJNSA_ILi128EEENSA_ILi256EEENSA_ILi64EEEEEENS_10bfloat16_tENS5_IJlSC_lEEESJ_SK_NS4_8TiledMMAINS4_8MMA_AtomIJNS4_26SM100_MMA_F16BF16_2x1SM_SSISJ_SJ_fLi128ELi256ELNS4_4UMMA5MajorE0ELSP_0ELNSO_7ScaleInE0ELSQ_0EEEEEENS4_6LayoutINS5_IJSC_SC_SC_EEENS5_IJNSA_ILi0EEESV_SV_EEEEENS5_IJNS4_10UnderscoreESY_SY_EEEEENS4_18SM100_TMA_2SM_LOADENS4_14ComposedLayoutINS4_7SwizzleILi3ELi4ELi3EEENS4_18smem_ptr_flag_bitsILi16EEENST_INS5_IJNSA_ILi8EEESH_EEENS5_IJSH_SC_EEEEEEEvNS4_8identityES11_S1B_vS1C_EENS_8epilogue10collective18CollectiveEpilogueINS1E_23Sm100TmaWarpSpecializedILi4ELi2ELi32ELb1ELb0EEEJNS5_IJSH_SG_SH_EEENS5_IJNST_ISH_SC_EENST_INS5_IJNSA_ILi32EEESB_EEENS5_IJSC_SF_EEEEEEEESJ_SK_SJ_SK_NS1E_6fusion15FusionCallbacksIS1I_NS1Q_13LinCombEltActINS1E_6thread4GELUESJ_fSJ_fLNS_15FloatRoundStyleE2EEES1J_S1P_JEEENS4_5SM1004TMEM4LOAD26SM100_TMEM_LOAD_32dp32b32xENS4_13SM90_TMA_LOADENS12_INS13_ILi2ELi4ELi3EEES16_NST_INS5_IJS17_S1L_EEENS5_IJS1L_SC_EEEEEEENS4_39AutoVectorizingCopyWithAssumedAlignmentILi128EEENS4_14SM90_TMA_STOREES27_S29_S29_EEEvvEEEEvNT_6ParamsE,@"STO_CUDA_ENTRY STV_DEFAULT"
_ZN7cutlass13device_kernelINS_4gemm6kernel13GemmUniversalIN4cute5tupleIJiiiiEEENS1_10collective13CollectiveMmaINS1_35MainloopSm100TmaUmmaWarpSpecializedILi8ELi2ELi4ENS5_IJNS4_1CILi2EEENSA_ILi1EEESC_EEEEENS5_IJNSA_ILi128EEENSA_ILi256EEENSA_ILi64EEEEEENS_10bfloat16_tENS5_IJlSC_lEEESJ_SK_NS4_8TiledMMAINS4_8MMA_AtomIJNS4_26SM100_MMA_F16BF16_2x1SM_SSISJ_SJ_fLi128ELi256ELNS4_4UMMA5MajorE0ELSP_0ELNSO_7ScaleInE0ELSQ_0EEEEEENS4_6LayoutINS5_IJSC_SC_SC_EEENS5_IJNSA_ILi0EEESV_SV_EEEEENS5_IJNS4_10UnderscoreESY_SY_EEEEENS4_18SM100_TMA_2SM_LOADENS4_14ComposedLayoutINS4_7SwizzleILi3ELi4ELi3EEENS4_18smem_ptr_flag_bitsILi16EEENST_INS5_IJNSA_ILi8EEESH_EEENS5_IJSH_SC_EEEEEEEvNS4_8identityES11_S1B_vS1C_EENS_8epilogue10collective18CollectiveEpilogueINS1E_23Sm100TmaWarpSpecializedILi4ELi2ELi32ELb1ELb0EEEJNS5_IJSH_SG_SH_EEENS5_IJNST_ISH_SC_EENST_INS5_IJNSA_ILi32EEESB_EEENS5_IJSC_SF_EEEEEEEESJ_SK_SJ_SK_NS1E_6fusion15FusionCallbacksIS1I_NS1Q_13LinCombEltActINS1E_6thread4GELUESJ_fSJ_fLNS_15FloatRoundStyleE2EEES1J_S1P_JEEENS4_5SM1004TMEM4LOAD26SM100_TMEM_LOAD_32dp32b32xENS4_13SM90_TMA_LOADENS12_INS13_ILi2ELi4ELi3EEES16_NST_INS5_IJS17_S1L_EEENS5_IJS1L_SC_EEEEEEENS4_39AutoVectorizingCopyWithAssumedAlignmentILi128EEENS4_14SM90_TMA_STOREES27_S29_S29_EEEvvEEEEvNT_6ParamsE:
[----:B------:R-:W1:Y:S01]  /*0000*/  LDC R1, c[0x0][0x37c] ;  /* 0x0000df00ff017b82 */ /* 0x000e620000000800 */
[----:B------:R-:W2:Y:S01]  /*0010*/  S2R R131, SR_TID.X ;  /* 0x0000000000837919 */ /* 0x000ea20000002100 */
[----:B------:R-:W3:Y:S06]  /*0020*/  LDCU.64 UR8, c[0x0][0x890] ;  /* 0x00011200ff0877ac */ /* 0x000eec0008000a00 */
[----:B------:R-:W4:Y:S01]  /*0030*/  S2UR UR37, SR_CgaCtaId ;  /* 0x00000000002579c3 */ /* 0x000f220000008800 */
[----:B------:R-:W-:Y:S02]  /*0040*/  PRMT R110, RZ, 0x7610, R110 ;  /* 0x00007610ff6e7816 */ /* 0x000fe4000000006e */
[----:B------:R-:W-:Y:S01]  /*0050*/  ELECT P0, URZ, PT ;  /* 0x0000000000ff782f */ /* 0x000fe20003800000 */
[----:B------:R-:W1:Y:S01]  /*0060*/  LDCU.64 UR38, c[0x0][0x358] ;  /* 0x00006b00ff2677ac */ /* 0x000e620008000a00 */
[----:B---3--:R-:W-:-:S04]  /*0070*/  UISETP.NE.U32.AND UP2, UPT, UR8, URZ, UPT ;  /* 0x000000ff0800728c */ /* 0x008fc8000bf45070 */
[----:B------:R-:W-:Y:S02]  /*0080*/  UISETP.NE.AND.EX UP2, UPT, UR9, URZ, UPT, UP2 ;  /* 0x000000ff0900728c */ /* 0x000fe4000bf45320 */
[----:B----4-:R-:W-:Y:S02]  /*0090*/  ULOP3.LUT UR5, UR37, 0x1, URZ, 0xc0, !UPT ;  /* 0x0000000125057892 */ /* 0x010fe4000f8ec0ff */
[----:B------:R-:W-:Y:S01]  /*00a0*/  ULOP3.LUT UR4, UR37, 0x1, URZ, 0x3c, !UPT ;  /* 0x0000000125047892 */ /* 0x000fe2000f8e3cff */
[----:B--2---:R-:W-:-:S05]  /*00b0*/  SHF.R.U32.HI R134, RZ, 0x5, R131 ;  /* 0x00000005ff867819 */ /* 0x004fca0000011683 */
[----:B------:R-:W2:Y:S02]  /*00c0*/  SHFL.IDX PT, R0, R134, RZ, 0x1f ;  /* 0x00001fff86007589 */ /* 0x000ea400000e0000 */
[----:B--2---:R-:W-:Y:S01]  /*00d0*/  R2UR UR10, R0 ;  /* 0x00000000000a72ca */ /* 0x004fe200000e0000 */
[----:B-1----:R-:W-:Y:S05]  /*00e0*/  BRA.U UP2, `(.L_x_0) ;  /* 0x00000001022c7547 */ /* 0x002fea000b800000 */
[----:B------:R-:W1:Y:S02]  /*00f0*/  LDCU.64 UR6, c[0x0][0x888] ;  /* 0x00011100ff0677ac */ /* 0x000e640008000a00 */
[----:B-1----:R-:W-:-:S04]  /*0100*/  UISETP.NE.U32.AND UP0, UPT, UR6, URZ, UPT ;  /* 0x000000ff0600728c */ /* 0x002fc8000bf05070 */
[----:B------:R-:W-:-:S09]  /*0110*/  UISETP.NE.AND.EX UP0, UPT, UR7, URZ, UPT, UP0 ;  /* 0x000000ff0700728c */ /* 0x000fd2000bf05300 */
[----:B------:R-:W-:Y:S05]  /*0120*/  BRA.U !UP0, `(.L_x_1) ;  /* 0x0000000108107547 */ /* 0x000fea000b800000 */
[----:B------:R-:W1:Y:S02]  /*0130*/  LDC.64 R2, c[0x0][0x888] ;  /* 0x00022200ff027b82 */ /* 0x000e640000000a00 */
[----:B-1----:R1:W5:Y:S01]  /*0140*/  LDG.E R83, desc[UR38][R2.64] ;  /* 0x0000002602537981 */ /* 0x002362000c1e1900 */
[----:B------:R-:W-:Y:S01]  /*0150*/  HFMA2 R110, -RZ, RZ, 0, 5.9604644775390625e-08 ;  /* 0x00000001ff6e7431 */ /* 0x000fe200000001ff */
[----:B------:R-:W-:Y:S05]  /*0160*/  BRA `(.L_x_0) ;  /* 0x00000000000c7947 */ /* 0x000fea0003800000 */
.L_x_1:
[----:B------:R-:W1:Y:S01]  /*0170*/  LDCU UR6, c[0x0][0x880] ;  /* 0x00011000ff0677ac */ /* 0x000e620008000800 */
[----:B------:R-:W-:Y:S01]  /*0180*/  HFMA2 R110, -RZ, RZ, 0, 5.9604644775390625e-08 ;  /* 0x00000001ff6e7431 */ /* 0x000fe200000001ff */
[----:B-1----:R-:W-:-:S07]  /*0190*/  MOV R83, UR6 ;  /* 0x0000000600537c02 */ /* 0x002fce0008000f00 */
.L_x_0:
[----:B------:R-:W2:Y:S02]  /*01a0*/  LDCU.64 UR6, c[0x0][0x8b0] ;  /* 0x00011600ff0677ac */ /* 0x000ea40008000a00 */
[----:B--2---:R-:W-:-:S04]  /*01b0*/  UISETP.NE.U32.AND UP0, UPT, UR6, URZ, UPT ;  /* 0x000000ff0600728c */ /* 0x004fc8000bf05070 */
[----:B------:R-:W-:-:S09]  /*01c0*/  UISETP.NE.AND.EX UP0, UPT, UR7, URZ, UPT, UP0 ;  /* 0x000000ff0700728c */ /* 0x000fd2000bf05300 */
[----:B------:R-:W-:Y:S05]  /*01d0*/  BRA.U UP0, `(.L_x_2) ;  /* 0x0000000100247547 */ /* 0x000fea000b800000 */
[----:B------:R-:W2:Y:S02]  /*01e0*/  LDCU.64 UR6, c[0x0][0x8a8] ;  /* 0x00011500ff0677ac */ /* 0x000ea40008000a00 */
[----:B--2---:R-:W-:-:S04]  /*01f0*/  UISETP.NE.U32.AND UP0, UPT, UR6, URZ, UPT ;  /* 0x000000ff0600728c */ /* 0x004fc8000bf05070 */
[----:B------:R-:W-:-:S09]  /*0200*/  UISETP.NE.AND.EX UP0, UPT, UR7, URZ, UPT, UP0 ;  /* 0x000000ff0700728c */ /* 0x000fd2000bf05300 */
[----:B------:R-:W-:Y:S05]  /*0210*/  BRA.U !UP0, `(.L_x_3) ;  /* 0x00000001080c7547 */ /* 0x000fea000b800000 */
[----:B-1----:R-:W1:Y:S02]  /*0220*/  LDC.64 R2, c[0x0][0x8a8] ;  /* 0x00022a00ff027b82 */ /* 0x002e640000000a00 */
[----:B-1----:R2:W5:Y:S01]  /*0230*/  LDG.E R69, desc[UR38][R2.64] ;  /* 0x0000002602457981 */ /* 0x002562000c1e1900 */
[----:B------:R-:W-:Y:S05]  /*0240*/  BRA `(.L_x_2) ;  /* 0x0000000000087947 */ /* 0x000fea0003800000 */
.L_x_3:
[----:B------:R-:W2:Y:S02]  /*0250*/  LDCU UR6, c[0x0][0x8a0] ;  /* 0x00011400ff0677ac */ /* 0x000ea40008000800 */
[----:B--2---:R-:W-:Y:S02]  /*0260*/  MOV R69, UR6 ;  /* 0x0000000600457c02 */ /* 0x004fe40008000f00 */
.L_x_2:
[----:B------:R-:W-:Y:S01]  /*0270*/  IMAD.U32 R0, RZ, RZ, UR10 ;  /* 0x0000000aff007e24 */ /* 0x000fe2000f8e00ff */
[----:B------:R-:W-:Y:S04]  /*0280*/  BSSY.RECONVERGENT B0, `(.L_x_4) ;  /* 0x000000c000007945 */ /* 0x000fe80003800200 */
[C---:B------:R-:W-:Y:S02]  /*0290*/  ISETP.NE.OR P2, PT, R0.reuse, 0x1, !P0 ;  /* 0x000000010000780c */ /* 0x040fe40004745670 */
[----:B------:R-:W-:-:S11]  /*02a0*/  ISETP.NE.OR P1, PT, R0, 0x3, !P0 ;  /* 0x000000030000780c */ /* 0x000fd60004725670 */
[----:B------:R-:W-:Y:S05]  /*02b0*/  @P2 BRA `(.L_x_5) ;  /* 0x0000000000202947 */ /* 0x000fea0003800000 */
[----:B------:R-:W3:Y:S02]  /*02c0*/  LDCU.64 UR6, c[0x0][0x348] ;  /* 0x00006900ff0677ac */ /* 0x000ee40008000a00 */
[----:B---3--:R-:W-:Y:S02]  /*02d0*/  UIADD3 UR12, UP1, UPT, UR6, 0x80, URZ ;  /* 0x00000080060c7890 */ /* 0x008fe4000ff3e0ff */
[----:B------:R-:W-:Y:S02]  /*02e0*/  UIADD3 UR6, UP0, UPT, UR6, 0x180, URZ ;  /* 0x0000018006067890 */ /* 0x000fe4000ff1e0ff */
[----:B------:R-:W-:Y:S02]  /*02f0*/  UIADD3.X UR13, UPT, UPT, URZ, UR7, URZ, UP1, !UPT ;  /* 0x00000007ff0d7290 */ /* 0x000fe40008ffe4ff */
[----:B------:R-:W-:-:S07]  /*0300*/  UIADD3.X UR7, UPT, UPT, URZ, UR7, URZ, UP0, !UPT ;  /* 0x00000007ff077290 */ /* 0x000fce00087fe4ff */
[----:B------:R3:W-:Y:S02]  /*0310*/  UTMACCTL.PF [UR12] ;  /* 0x000000000c0079b9 */ /* 0x0007e40008040000 */
[----:B------:R3:W-:Y:S02]  /*0320*/  UTMACCTL.PF [UR6] ;  /* 0x00000000060079b9 */ /* 0x0007e40008040000 */
[----:B---3--:R-:W-:Y:S01]  /*0330*/  NOP ;  /* 0x0000000000007918 */ /* 0x008fe20000000000 */
.L_x_5:
[----:B------:R-:W-:Y:S05]  /*0340*/  BSYNC.RECONVERGENT B0 ;  /* 0x0000000000007941 */ /* 0x000fea0003800200 */
.L_x_4:
[----:B------:R-:W-:Y:S04]  /*0350*/  BSSY.RECONVERGENT B0, `(.L_x_6) ;  /* 0x000000a000007945 */ /* 0x000fe80003800200 */
        /* <DEDUP_REMOVED lines=9> */
.L_x_7:
[----:B------:R-:W-:Y:S05]  /*03f0*/  BSYNC.RECONVERGENT B0 ;  /* 0x0000000000007941 */ /* 0x000fea0003800200 */
.L_x_6:
[----:B------:R-:W3:Y:S01]  /*0400*/  LDCU.64 UR6, c[0x0][0x888] ;  /* 0x00011100ff0677ac */ /* 0x000ee20008000a00 */
[----:B------:R-:W-:Y:S02]  /*0410*/  UISETP.EQ.U32.AND UP1, UPT, UR8, URZ, UPT ;  /* 0x000000ff0800728c */ /* 0x000fe4000bf22070 */
[----:B------:R-:W-:Y:S02]  /*0420*/  UPLOP3.LUT UP5, UPT, UPT, UPT, UPT, 0x40, 0x4 ;  /* 0x000000000004789c */ /* 0x000fe40003fae870 */
[----:B---3--:R-:W-:-:S04]  /*0430*/  UISETP.NE.U32.AND UP0, UPT, UR6, URZ, UPT ;  /* 0x000000ff0600728c */ /* 0x008fc8000bf05070 */
[----:B------:R-:W-:-:S04]  /*0440*/  UISETP.NE.AND.EX UP0, UPT, UR7, URZ, UPT, UP0 ;  /* 0x000000ff0700728c */ /* 0x000fc8000bf05300 */
[----:B------:R-:W-:-:S04]  /*0450*/  UISETP.EQ.OR.EX UP3, UPT, UR9, URZ, !UP0, UP1 ;  /* 0x000000ff0900728c */ /* 0x000fc8000c762710 */
[----:B------:R-:W-:-:S05]  /*0460*/  UP2UR UR45, UPR, URZ, 0x8 ;  /* 0x00000008ff2d7883 */ /* 0x000fca0008000000 */
[----:B------:R-:W-:Y:S07]  /*0470*/  BRA.U !UP3, `(.L_x_8) ;  /* 0x000000010b147547 */ /* 0x000fee000b800000 */
[----:B------:R-:W-:Y:S01]  /*0480*/  PLOP3.LUT P2, PT, PT, PT, UP2, 0x80, 0x8 ;  /* 0x000000000008781c */ /* 0x000fe20003f4f028 */
[----:B------:R-:W-:-:S12]  /*0490*/  UPLOP3.LUT UP5, UPT, UPT, UPT, UP0, 0x40, 0x4 ;  /* 0x000000000004789c */ /* 0x000fd80003fae800 */
[----:B-----5:R-:W-:-:S13]  /*04a0*/  @!P2 FSETP.EQ.AND P1, PT, R83, RZ, PT ;  /* 0x000000ff5300a20b */ /* 0x020fda0003f22000 */
[----:B------:R-:W-:Y:S01]  /*04b0*/  @!P2 VOTEU.ANY UP1, P1 ;  /* 0x0000000000ffa886 */ /* 0x000fe20000820100 */
[----:B------:R-:W-:-:S11]  /*04c0*/  @!UP2 UPLOP3.LUT UP5, UPT, UPT, UPT, UP1, 0x80, 0x8 ;  /* 0x000000000008a89c */ /* 0x000fd60003faf010 */
.L_x_8:
[----:B------:R-:W3:Y:S01]  /*04d0*/  SHFL.IDX PT, R0, R134, RZ, 0x1f ;  /* 0x00001fff86007589 */ /* 0x000ee200000e0000 */
[----:B------:R-:W-:-:S04]  /*04e0*/  UISETP.NE.AND UP1, UPT, UR10, 0x2, UPT ;  /* 0x000000020a00788c */ /* 0x000fc8000bf25270 */
[----:B------:R-:W-:Y:S02]  /*04f0*/  UISETP.EQ.AND UP2, UPT, UR5, URZ, !UP1 ;  /* 0x000000ff0500728c */ /* 0x000fe4000cf42270 */
[----:B------:R-:W-:-:S04]  /*0500*/  USEL UR6, URZ, 0x1, UP1 ;  /* 0x00000001ff067887 */ /* 0x000fc80008800000 */
[----:B------:R-:W-:Y:S02]  /*0510*/  PLOP3.LUT P5, PT, P0, PT, UP2, 0x80, 0x8 ;  /* 0x000000000008781c */ /* 0x000fe400007af028 */
[----:B---3--:R-:W-:-:S13]  /*0520*/  ISETP.NE.AND P1, PT, R0, RZ, PT ;  /* 0x000000ff0000720c */ /* 0x008fda0003f25270 */
[----:B------:R-:W-:Y:S05]  /*0530*/  @P1 BRA `(.L_x_9) ;  /* 0x0000000000641947 */ /* 0x000fea0003800000 */
[----:B------:R-:W-:Y:S01]  /*0540*/  UMOV UR8, 0x400 ;  /* 0x0000040000087882 */ /* 0x000fe20000000000 */
[----:B------:R-:W-:Y:S01]  /*0550*/  UMOV UR7, 0x1 ;  /* 0x0000000100077882 */ /* 0x000fe20000000000 */
[----:B------:R-:W-:Y:S02]  /*0560*/  ULEA UR8, UR37, UR8, 0x18 ;  /* 0x0000000825087291 */ /* 0x000fe4000f8ec0ff */
[----:B------:R-:W-:-:S04]  /*0570*/  UIADD3 UR12, UPT, UPT, -UR7, 0x100000, URZ ;  /* 0x00100000070c7890 */ /* 0x000fc8000fffe1ff */
[----:B------:R-:W-:Y:S02]  /*0580*/  USHF.L.U32 UR13, UR12, 0xb, URZ ;  /* 0x0000000b0c0d7899 */ /* 0x000fe400080006ff */
[----:B------:R-:W-:Y:S01]  /*0590*/  USHF.L.U32 UR12, UR12, 0x1, URZ ;  /* 0x000000010c0c7899 */ /* 0x000fe200080006ff */
[----:B------:R-:W-:Y:S01]  /*05a0*/  ELECT P1, URZ, PT ;  /* 0x0000000000ff782f */ /* 0x000fe20003820000 */
[----:B------:R-:W3:Y:S10]  /*05b0*/  FENCE.VIEW.ASYNC.S ;  /* 0x00000000000073c6 */ /* 0x000ef40000000000 */
[----:B---3--:R3:W4:Y:S01]  /*05c0*/  SYNCS.EXCH.64 URZ, [UR8], UR12 ;  /* 0x0000000c08ff75b2 */ /* 0x0087220008000100 */
[----:B------:R3:W1:Y:S01]  /*05d0*/  SYNCS.EXCH.64 URZ, [UR8+0x40], UR12 ;  /* 0x0000400c08ff75b2 */ /* 0x0006620008000100 */
        /* <DEDUP_REMOVED lines=13> */
[----:B------:R3:W1:Y:S02]  /*06b0*/  SYNCS.EXCH.64 URZ, [UR8+0x78], UR12 ;  /* 0x0000780c08ff75b2 */ /* 0x0006640008000100 */
[----:B---3--:R-:W-:Y:S01]  /*06c0*/  NOP ;  /* 0x0000000000007918 */ /* 0x008fe20000000000 */
.L_x_9:
[----:B------:R-:W3:Y:S01]  /*06d0*/  SHFL.IDX PT, R0, R134, RZ, 0x1f ;  /* 0x00001fff86007589 */ /* 0x000ee200000e0000 */
[----:B------:R-:W-:Y:S01]  /*06e0*/  NOP ;  /* 0x0000000000007918 */ /* 0x000fe20000000000 */
[----:B---3--:R-:W-:-:S13]  /*06f0*/  ISETP.NE.AND P1, PT, R0, 0x1, PT ;  /* 0x000000010000780c */ /* 0x008fda0003f25270 */
[----:B------:R-:W-:Y:S05]  /*0700*/  @P1 BRA `(.L_x_10) ;  /* 0x0000000000541947 */ /* 0x000fea0003800000 */
[----:B------:R-:W-:Y:S01]  /*0710*/  UMOV UR9, 0x400 ;  /* 0x0000040000097882 */ /* 0x000fe20000000000 */
[----:B------:R-:W-:Y:S01]  /*0720*/  UMOV UR8, 0x20 ;  /* 0x0000002000087882 */ /* 0x000fe20000000000 */
[----:B------:R-:W-:Y:S01]  /*0730*/  UMOV UR7, 0x80 ;  /* 0x0000008000077882 */ /* 0x000fe20000000000 */
[----:B------:R-:W-:Y:S02]  /*0740*/  ULEA UR9, UR37, UR9, 0x18 ;  /* 0x0000000925097291 */ /* 0x000fe4000f8ec0ff */
[----:B------:R-:W-:-:S04]  /*0750*/  UIADD3 UR12, UPT, UPT, -UR8, 0x100000, URZ ;  /* 0x00100000080c7890 */ /* 0x000fc8000fffe1ff */
[----:B------:R-:W-:Y:S02]  /*0760*/  USHF.L.U32 UR13, UR12, 0xb, URZ ;  /* 0x0000000b0c0d7899 */ /* 0x000fe400080006ff */
[----:B------:R-:W-:Y:S02]  /*0770*/  USHF.L.U32 UR12, UR12, 0x1, URZ ;  /* 0x000000010c0c7899 */ /* 0x000fe400080006ff */
[----:B------:R-:W-:-:S04]  /*0780*/  UIADD3 UR14, UPT, UPT, -UR7, 0x100000, URZ ;  /* 0x00100000070e7890 */ /* 0x000fc8000fffe1ff */
[----:B------:R-:W-:Y:S02]  /*0790*/  USHF.L.U32 UR15, UR14, 0xb, URZ ;  /* 0x0000000b0e0f7899 */ /* 0x000fe400080006ff */
[----:B------:R-:W-:Y:S01]  /*07a0*/  USHF.L.U32 UR14, UR14, 0x1, URZ ;  /* 0x000000010e0e7899 */ /* 0x000fe200080006ff */
[----:B------:R-:W-:Y:S01]  /*07b0*/  ELECT P1, URZ, PT ;  /* 0x0000000000ff782f */ /* 0x000fe20003820000 */
[----:B------:R-:W3:Y:S02]  /*07c0*/  FENCE.VIEW.ASYNC.S ;  /* 0x00000000000073c6 */ /* 0x000ee40000000000 */
[----:B---3--:R3:W1:Y:S08]  /*07d0*/  SYNCS.EXCH.64 URZ, [UR9+0x80], UR12 ;  /* 0x0000800c09ff75b2 */ /* 0x0086700008000100 */
[----:B------:R3:W1:Y:S01]  /*07e0*/  SYNCS.EXCH.64 URZ, [UR9+0xa0], UR14 ;  /* 0x0000a00e09ff75b2 */ /* 0x0006620008000100 */
[----:B------:R3:W1:Y:S01]  /*07f0*/  SYNCS.EXCH.64 URZ, [UR9+0x88], UR12 ;  /* 0x0000880c09ff75b2 */ /* 0x0006620008000100 */
[----:B------:R3:W1:Y:S01]  /*0800*/  SYNCS.EXCH.64 URZ, [UR9+0xa8], UR14 ;  /* 0x0000a80e09ff75b2 */ /* 0x0006620008000100 */
[----:B------:R3:W1:Y:S01]  /*0810*/  SYNCS.EXCH.64 URZ, [UR9+0x90], UR12 ;  /* 0x0000900c09ff75b2 */ /* 0x0006620008000100 */
[----:B------:R3:W1:Y:S01]  /*0820*/  SYNCS.EXCH.64 URZ, [UR9+0xb0], UR14 ;  /* 0x0000b00e09ff75b2 */ /* 0x0006620008000100 */
[----:B------:R3:W1:Y:S01]  /*0830*/  SYNCS.EXCH.64 URZ, [UR9+0x98], UR12 ;  /* 0x0000980c09ff75b2 */ /* 0x0006620008000100 */
[----:B------:R3:W1:Y:S01]  /*0840*/  SYNCS.EXCH.64 URZ, [UR9+0xb8], UR14 ;  /* 0x0000b80e09ff75b2 */ /* 0x0006620008000100 */
[----:B------:R-:W-:Y:S01]  /*0850*/  NOP ;  /* 0x0000000000007918 */ /* 0x000fe20000000000 */
.L_x_10:
[----:B------:R-:W2:Y:S01]  /*0860*/  SHFL.IDX PT, R0, R134, RZ, 0x1f ;  /* 0x00001fff86007589 */ /* 0x000ea200000e0000 */
[----:B------:R-:W-:Y:S01]  /*0870*/  NOP ;  /* 0x0000000000007918 */ /* 0x000fe20000000000 */
[----:B--2---:R-:W-:-:S13]  /*0880*/  ISETP.NE.AND P1, PT, R0, 0x3, PT ;  /* 0x000000030000780c */ /* 0x004fda0003f25270 */
[----:B------:R-:W-:Y:S05]  /*0890*/  @P1 BRA `(.L_x_11) ;  /* 0x00000000002c1947 */ /* 0x000fea0003800000 */
[----:B------:R-:W-:Y:S01]  /*08a0*/  UMOV UR8, 0x400 ;  /* 0x0000040000087882 */ /* 0x000fe20000000000 */
[----:B------:R-:W-:Y:S01]  /*08b0*/  UMOV UR7, 0x20 ;  /* 0x0000002000077882 */ /* 0x000fe20000000000 */
[----:B------:R-:W-:Y:S02]  /*08c0*/  ULEA UR8, UR37, UR8, 0x18 ;  /* 0x0000000825087291 */ /* 0x000fe4000f8ec0ff */
[----:B---3--:R-:W-:-:S04]  /*08d0*/  UIADD3 UR12, UPT, UPT, -UR7, 0x100000, URZ ;  /* 0x00100000070c7890 */ /* 0x008fc8000fffe1ff */
[----:B------:R-:W-:Y:S02]  /*08e0*/  USHF.L.U32 UR13, UR12, 0xb, URZ ;  /* 0x0000000b0c0d7899 */ /* 0x000fe400080006ff */
[----:B------:R-:W-:Y:S01]  /*08f0*/  USHF.L.U32 UR12, UR12, 0x1, URZ ;  /* 0x000000010c0c7899 */ /* 0x000fe200080006ff */
[----:B------:R-:W-:Y:S01]  /*0900*/  ELECT P1, URZ, PT ;  /* 0x0000000000ff782f */ /* 0x000fe20003820000 */
[----:B------:R-:W2:Y:S10]  /*0910*/  FENCE.VIEW.ASYNC.S ;  /* 0x00000000000073c6 */ /* 0x000eb40000000000 */
[----:B--2---:R2:W3:Y:S01]  /*0920*/  SYNCS.EXCH.64 URZ, [UR8+0xc0], UR12 ;  /* 0x0000c00c08ff75b2 */ /* 0x0044e20008000100 */
[----:B------:R2:W1:Y:S01]  /*0930*/  SYNCS.EXCH.64 URZ, [UR8+0xc8], UR12 ;  /* 0x0000c80c08ff75b2 */ /* 0x0004620008000100 */
[----:B------:R-:W-:Y:S01]  /*0940*/  NOP ;  /* 0x0000000000007918 */ /* 0x000fe20000000000 */
.L_x_11:
[----:B------:R-:W4:Y:S01]  /*0950*/  SHFL.IDX PT, R0, R134, RZ, 0x1f ;  /* 0x00001fff86007589 */ /* 0x000f2200000e0000 */
[----:B------:R-:W-:Y:S01]  /*0960*/  NOP ;  /* 0x0000000000007918 */ /* 0x000fe20000000000 */
[----:B----4-:R-:W-:-:S13]  /*0970*/  ISETP.NE.AND P1, PT, R0, 0x4, PT ;  /* 0x000000040000780c */ /* 0x010fda0003f25270 */
[----:B------:R-:W-:Y:S05]  /*0980*/  @P1 BRA `(.L_x_12) ;  /* 0x0000000000481947 */ /* 0x000fea0003800000 */
[----:B---3--:R-:W-:Y:S01]  /*0990*/  UMOV UR9, 0x1a0 ;  /* 0x000001a000097882 */ /* 0x008fe20000000000 */
[----:B--2---:R-:W-:Y:S01]  /*09a0*/  UMOV UR8, 0x400 ;  /* 0x0000040000087882 */ /* 0x004fe20000000000 */
[----:B------:R-:W-:Y:S01]  /*09b0*/  USEL UR9, UR9, 0x1e0, UP5 ;  /* 0x000001e009097887 */ /* 0x000fe2000a800000 */
        /* <DEDUP_REMOVED lines=9> */
[----:B------:R-:W2:Y:S02]  /*0a50*/  FENCE.VIEW.ASYNC.S ;  /* 0x00000000000073c6 */ /* 0x000ea40000000000 */
[----:B--2---:R4:W2:Y:S08]  /*0a60*/  SYNCS.EXCH.64 URZ, [UR8+0xd0], UR12 ;  /* 0x0000d00c08ff75b2 */ /* 0x0048b00008000100 */
[----:B------:R4:W3:Y:S01]  /*0a70*/  SYNCS.EXCH.64 URZ, [UR8+0xe0], UR14 ;  /* 0x0000e00e08ff75b2 */ /* 0x0008e20008000100 */
[----:B------:R4:W1:Y:S01]  /*0a80*/  SYNCS.EXCH.64 URZ, [UR8+0xd8], UR12 ;  /* 0x0000d80c08ff75b2 */ /* 0x0008620008000100 */
[----:B------:R4:W1:Y:S02]  /*0a90*/  SYNCS.EXCH.64 URZ, [UR8+0xe8], UR14 ;  /* 0x0000e80e08ff75b2 */ /* 0x0008640008000100 */
[----:B----4-:R-:W-:Y:S01]  /*0aa0*/  NOP ;  /* 0x0000000000007918 */ /* 0x010fe20000000000 */
.L_x_12:
[----:B------:R-:W4:Y:S01]  /*0ab0*/  SHFL.IDX PT, R0, R134, RZ, 0x1f ;  /* 0x00001fff86007589 */ /* 0x000f2200000e0000 */
[----:B------:R-:W-:Y:S01]  /*0ac0*/  NOP ;  /* 0x0000000000007918 */ /* 0x000fe20000000000 */
[----:B----4-:R-:W-:-:S13]  /*0ad0*/  ISETP.NE.AND P1, PT, R0, 0x5, PT ;  /* 0x000000050000780c */ /* 0x010fda0003f25270 */
[----:B------:R-:W-:Y:S05]  /*0ae0*/  @P1 BRA `(.L_x_13) ;  /* 0x0000000000541947 */ /* 0x000fea0003800000 */
[----:B---3--:R-:W-:Y:S01]  /*0af0*/  UMOV UR9, 0x400 ;  /* 0x0000040000097882 */ /* 0x008fe20000000000 */
[----:B--2---:R-:W-:Y:S01]  /*0b00*/  UMOV UR8, 0x1 ;  /* 0x0000000100087882 */ /* 0x004fe20000000000 */
        /* <DEDUP_REMOVED lines=13> */
[----:B------:R4:W1:Y:S01]  /*0be0*/  SYNCS.EXCH.64 URZ, [UR9+0x118], UR14 ;  /* 0x0001180e09ff75b2 */ /* 0x0008620008000100 */
[----:B------:R4:W1:Y:S01]  /*0bf0*/  SYNCS.EXCH.64 URZ, [UR9+0x100], UR12 ;  /* 0x0001000c09ff75b2 */ /* 0x0008620008000100 */
[----:B------:R4:W1:Y:S01]  /*0c00*/  SYNCS.EXCH.64 URZ, [UR9+0x120], UR14 ;  /* 0x0001200e09ff75b2 */ /* 0x0008620008000100 */
[----:B------:R4:W1:Y:S01]  /*0c10*/  SYNCS.EXCH.64 URZ, [UR9+0x108], UR12 ;  /* 0x0001080c09ff75b2 */ /* 0x0008620008000100 */
[----:B------:R4:W1:Y:S02]  /*0c20*/  SYNCS.EXCH.64 URZ, [UR9+0x128], UR14 ;  /* 0x0001280e09ff75b2 */ /* 0x0008640008000100 */
[----:B----4-:R-:W-:Y:S01]  /*0c30*/  NOP ;  /* 0x0000000000007918 */ /* 0x010fe20000000000 */
.L_x_13:
[----:B------:R-:W4:Y:S01]  /*0c40*/  SHFL.IDX PT, R0, R134, RZ, 0x1f ;  /* 0x00001fff86007589 */ /* 0x000f2200000e0000 */
[----:B------:R-:W-:Y:S01]  /*0c50*/  ISETP.NE.OR P0, PT, RZ, UR10, !P0 ;  /* 0x0000000aff007c0c */ /* 0x000fe2000c705670 */
[----:B------:R-:W-:Y:S01]  /*0c60*/  NOP ;  /* 0x0000000000007918 */ /* 0x000fe20000000000 */
[----:B----4-:R-:W-:-:S13]  /*0c70*/  ISETP.NE.AND P1, PT, R0, 0x3, PT ;  /* 0x000000030000780c */ /* 0x010fda0003f25270 */
[----:B------:R-:W-:Y:S05]  /*0c80*/  @P1 BRA `(.L_x_14) ;  /* 0x0000000000341947 */ /* 0x000fea0003800000 */
[----:B--2---:R-:W-:Y:S01]  /*0c90*/  UMOV UR8, 0x400 ;  /* 0x0000040000087882 */ /* 0x004fe20000000000 */
[----:B------:R-:W-:Y:S01]  /*0ca0*/  UMOV UR7, 0x20 ;  /* 0x0000002000077882 */ /* 0x000fe20000000000 */
[----:B------:R-:W-:Y:S02]  /*0cb0*/  ULEA UR8, UR37, UR8, 0x18 ;  /* 0x0000000825087291 */ /* 0x000fe4000f8ec0ff */
[----:B---3--:R-:W-:-:S04]  /*0cc0*/  UIADD3 UR12, UPT, UPT, -UR7, 0x100000, URZ ;  /* 0x00100000070c7890 */ /* 0x008fc8000fffe1ff */
[----:B------:R-:W-:Y:S02]  /*0cd0*/  USHF.L.U32 UR13, UR12, 0xb, URZ ;  /* 0x0000000b0c0d7899 */ /* 0x000fe400080006ff */
[----:B------:R-:W-:Y:S01]  /*0ce0*/  USHF.L.U32 UR12, UR12, 0x1, URZ ;  /* 0x000000010c0c7899 */ /* 0x000fe200080006ff */
[----:B------:R-:W-:Y:S01]  /*0cf0*/  ELECT P1, URZ, PT ;  /* 0x0000000000ff782f */ /* 0x000fe20003820000 */
[----:B------:R-:W2:Y:S10]  /*0d00*/  FENCE.VIEW.ASYNC.S ;  /* 0x00000000000073c6 */ /* 0x000eb40000000000 */
[----:B--2---:R4:W2:Y:S01]  /*0d10*/  SYNCS.EXCH.64 URZ, [UR8+0x130], UR12 ;  /* 0x0001300c08ff75b2 */ /* 0x0048a20008000100 */
[----:B------:R4:W3:Y:S01]  /*0d20*/  SYNCS.EXCH.64 URZ, [UR8+0x140], UR12 ;  /* 0x0001400c08ff75b2 */ /* 0x0008e20008000100 */
[----:B------:R4:W1:Y:S01]  /*0d30*/  SYNCS.EXCH.64 URZ, [UR8+0x138], UR12 ;  /* 0x0001380c08ff75b2 */ /* 0x0008620008000100 */
[----:B------:R4:W1:Y:S02]  /*0d40*/  SYNCS.EXCH.64 URZ, [UR8+0x148], UR12 ;  /* 0x0001480c08ff75b2 */ /* 0x0008640008000100 */
[----:B----4-:R-:W-:Y:S01]  /*0d50*/  NOP ;  /* 0x0000000000007918 */ /* 0x010fe20000000000 */
.L_x_14:
[----:B------:R-:W-:Y:S01]  /*0d60*/  VOTEU.ALL UP1, P0 ;  /* 0x0000000000ff7886 */ /* 0x000fe20000020000 */
[----:B--2---:R-:W2:Y:S01]  /*0d70*/  LDCU UR8, c[0x0][0x36c] ;  /* 0x00006d80ff0877ac */ /* 0x004ea20008000800 */
[----:B------:R-:W-:Y:S01]  /*0d80*/  NOP ;  /* 0x0000000000007918 */ /* 0x000fe20000000000 */
[----:B------:R-:W-:Y:S01]  /*0d90*/  LOP3.LUT R10, R131, 0x1f, RZ, 0xc0, !PT ;  /* 0x0000001f830a7812 */ /* 0x000fe200078ec0ff */
[----:B---3--:R-:W-:Y:S01]  /*0da0*/  UMOV UR12, 0x20 ;  /* 0x00000020000c7882 */ /* 0x008fe20000000000 */
[----:B------:R-:W-:Y:S01]  /*0db0*/  @!UP1 UMOV UR7, 0x400 ;  /* 0x0000040000079882 */ /* 0x000fe20000000000 */
[----:B------:R-:W-:-:S04]  /*0dc0*/  @!UP1 UIADD3 UR12, UPT, UPT, -UR12, 0x100000, URZ ;  /* 0x001000000c0c9890 */ /* 0x000fc8000fffe1ff */
[----:B------:R-:W-:Y:S02]  /*0dd0*/  @!UP1 USHF.L.U32 UR13, UR12, 0xb, URZ ;  /* 0x0000000b0c0d9899 */ /* 0x000fe400080006ff */
[----:B------:R-:W-:Y:S02]  /*0de0*/  @!UP1 USHF.L.U32 UR12, UR12, 0x1, URZ ;  /* 0x000000010c0c9899 */ /* 0x000fe400080006ff */
[----:B------:R-:W-:Y:S01]  /*0df0*/  @!UP1 ULEA UR7, UR37, UR7, 0x18 ;  /* 0x0000000725079291 */ /* 0x000fe2000f8ec0ff */
[----:B------:R-:W-:Y:S01]  /*0e00*/  VOTEU.ALL UP1, P0 ;  /* 0x0000000000ff7886 */ /* 0x000fe20000020000 */
[----:B------:R-:W-:Y:S01]  /*0e10*/  UISETP.NE.AND UP4, UPT, UR10, URZ, UPT ;  /* 0x000000ff0a00728c */ /* 0x000fe2000bf85270 */
[----:B------:R-:W3:Y:S09]  /*0e20*/  FENCE.VIEW.ASYNC.S ;  /* 0x00000000000073c6 */ /* 0x000ef20000000000 */
[----:B---3--:R3:W4:Y:S01]  /*0e30*/  @!UP1 SYNCS.EXCH.64 URZ, [UR7+0x150], UR12 ;  /* 0x0001500c07ff95b2 */ /* 0x0087220008000100 */
[----:B--2---:R-:W-:-:S09]  /*0e40*/  UISETP.EQ.U32.AND UP1, UPT, UR8, 0x1, UPT ;  /* 0x000000010800788c */ /* 0x004fd2000bf22070 */
[----:B------:R-:W-:Y:S05]  /*0e50*/  BRA.U !UP1, `(.L_x_15) ;  /* 0x0000000109087547 */ /* 0x000fea000b800000 */
[----:B-1--4-:R-:W-:Y:S01]  /*0e60*/  UCGABAR_ARV ;  /* 0x00000000000079c7 */ /* 0x012fe20008000000 */
[----:B------:R-:W-:Y:S05]  /*0e70*/  BRA `(.L_x_16) ;  /* 0x0000000000047947 */ /* 0x000fea0003800000 */
.L_x_15:
[----:B-1--4-:R-:W-:Y:S01]  /*0e80*/  NOP ;  /* 0x0000000000007918 */ /* 0x012fe20000000000 */
.L_x_16:
[----:B------:R-:W1:Y:S01]  /*0e90*/  S2R R114, SR_CTAID.Y ;  /* 0x0000000000727919 */ /* 0x000e620000002600 */
[----:B------:R-:W-:-:S05]  /*0ea0*/  CS2R.32 R113, SR_CgaSize ;  /* 0x0000000000717805 */ /* 0x000fca0000008a00 */
[----:B------:R-:W-:-:S05]  /*0eb0*/  IMAD R113, R113, -0xa0, RZ ;  /* 0xffffff6071717824 */ /* 0x000fca00078e02ff */
[----:B---3--:R-:W-:-:S14]  /*0ec0*/  R2UR UR7, R113 ;  /* 0x00000000710772ca */ /* 0x008fdc00000e0000 */
[----:B------:R-:W2:Y:S01]  /*0ed0*/  LDCU UR7, c[0x0][UR7+0x2b4] ;  /* 0x00005680070777ac */ /* 0x000ea20008000800 */
[----:B------:R-:W-:-:S05]  /*0ee0*/  CS2R.32 R0, SR_CgaSize ;  /* 0x0000000000007805 */ /* 0x000fca0000008a00 */
[----:B------:R-:W-:-:S06]  /*0ef0*/  IMAD R0, R0, -0xa0, RZ ;  /* 0xffffff6000007824 */ /* 0x000fcc00078e02ff */
[----:B------:R-:W3:Y:S01]  /*0f00*/  LDC R0, c[0x0][R0+0x2a4] ;  /* 0x0000a90000007b82 */ /* 0x000ee20000000800 */
[----:B------:R-:W-:Y:S01]  /*0f10*/  PRMT R8, RZ, 0x7610, R8 ;  /* 0x00007610ff087816 */ /* 0x000fe20000000008 */
[----:B------:R-:W4:Y:S01]  /*0f20*/  S2R R11, SR_CTAID.X ;  /* 0x00000000000b7919 */ /* 0x000f220000002500 */
[----:B------:R-:W-:-:S05]  /*0f30*/  CS2R.32 R113, SR_CgaSize ;  /* 0x0000000000717805 */ /* 0x000fca0000008a00 */
[----:B------:R-:W-:-:S05]  /*0f40*/  IMAD R113, R113, -0xa0, RZ ;  /* 0xffffff6071717824 */ /* 0x000fca00078e02ff */
[----:B------:R-:W-:-:S14]  /*0f50*/  R2UR UR8, R113 ;  /* 0x00000000710872ca */ /* 0x000fdc00000e0000 */
[----:B------:R-:W3:Y:S01]  /*0f60*/  LDCU UR8, c[0x0][UR8+0x2b0] ;  /* 0x00005600080877ac */ /* 0x000ee20008000800 */
[----:B------:R-:W-:Y:S01]  /*0f70*/  UISETP.NE.AND UP2, UPT, UR10, 0x2, UPT ;  /* 0x000000020a00788c */ /* 0x000fe2000bf45270 */
[----:B------:R-:W2:Y:S01]  /*0f80*/  LDC R9, c[0x0][0xb24] ;  /* 0x0002c900ff097b82 */ /* 0x000ea20000000800 */
[----:B------:R-:W-:-:S05]  /*0f90*/  CS2R.32 R2, SR_CgaSize ;  /* 0x0000000000027805 */ /* 0x000fca0000008a00 */
[----:B------:R-:W-:-:S06]  /*0fa0*/  IMAD R2, R2, -0xa0, RZ ;  /* 0xffffff6002027824 */ /* 0x000fcc00078e02ff */
[----:B------:R-:W3:Y:S08]  /*0fb0*/  LDC R2, c[0x0][R2+0x2a0] ;  /* 0x0000a80002027b82 */ /* 0x000ef00000000800 */
[----:B------:R-:W3:Y:S01]  /*0fc0*/  LDC R66, c[0x0][0xb24] ;  /* 0x0002c900ff427b82 */ /* 0x000ee20000000800 */
[----:B-1----:R-:W-:-:S07]  /*0fd0*/  I2FP.F32.U32 R3, R114 ;  /* 0x0000007200037245 */ /* 0x002fce0000201000 */
[----:B------:R-:W1:Y:S01]  /*0fe0*/  S2UR UR36, SR_CTAID.Z ;  /* 0x00000000002479c3 */ /* 0x000e620000002700 */
[----:B--2---:R-:W-:Y:S01]  /*0ff0*/  ISETP.GE.AND P0, PT, R9, 0x1, PT ;  /* 0x000000010900780c */ /* 0x004fe20003f06270 */
[----:B----4-:R-:W-:Y:S01]  /*1000*/  IMAD.MOV.U32 R113, RZ, RZ, R11 ;  /* 0x000000ffff717224 */ /* 0x010fe200078e000b */
[----:B------:R-:W-:Y:S01]  /*1010*/  I2FP.F32.U32 R4, R11 ;  /* 0x0000000b00047245 */ /* 0x000fe20000201000 */
[----:B------:R-:W-:Y:S01]  /*1020*/  FMUL R3, R3, UR7 ;  /* 0x0000000703037c20 */ /* 0x000fe20008400000 */
[----:B------:R-:W2:Y:S03]  /*1030*/  LDCU UR7, c[0x0][0xb30] ;  /* 0x00016600ff0777ac */ /* 0x000ea60008000800 */
[----:B---3--:R-:W-:Y:S01]  /*1040*/  FMUL R4, R4, UR8 ;  /* 0x0000000804047c20 */ /* 0x008fe20008400000 */
[----:B------:R-:W3:Y:S08]  /*1050*/  F2I.U32.TRUNC.NTZ R109, R3 ;  /* 0x00000003006d7305 */ /* 0x000ef0000020f000 */
[----:B------:R-:W4:Y:S01]  /*1060*/  F2I.U32.TRUNC.NTZ R108, R4 ;  /* 0x00000004006c7305 */ /* 0x000f22000020f000 */
[----:B--2---:R-:W-:Y:S01]  /*1070*/  UISETP.NE.AND UP3, UPT, UR7, 0x1, UPT ;  /* 0x000000010700788c */ /* 0x004fe2000bf65270 */
[----:B---3--:R-:W-:-:S05]  /*1080*/  IADD3 R109, PT, PT, -R109, RZ, RZ ;  /* 0x000000ff6d6d7210 */ /* 0x008fca0007ffe1ff */
[----:B------:R-:W-:Y:S01]  /*1090*/  IMAD R109, R0, R109, R114 ;  /* 0x0000006d006d7224 */ /* 0x000fe200078e0272 */
[----:B------:R-:W-:Y:S01]  /*10a0*/  PRMT R0, RZ, 0x7610, R0 ;  /* 0x00007610ff007816 */ /* 0x000fe20000000000 */
[----:B----4-:R-:W-:-:S04]  /*10b0*/  IMAD.MOV R108, RZ, RZ, -R108 ;  /* 0x000000ffff6c7224 */ /* 0x010fc800078e0a6c */
[----:B------:R-:W-:Y:S01]  /*10c0*/  IMAD R108, R2, R108, R11 ;  /* 0x0000006c026c7224 */ /* 0x000fe200078e020b */
[----:B-1----:R-:W-:Y:S06]  /*10d0*/  BRA.U UP4, `(.L_x_17) ;  /* 0x0000000104247547 */ /* 0x002fec000b800000 */
[----:B------:R-:W-:Y:S01]  /*10e0*/  ISETP.NE.AND P1, PT, R109, RZ, PT ;  /* 0x000000ff6d00720c */ /* 0x000fe20003f25270 */
[----:B------:R-:W-:Y:S01]  /*10f0*/  IMAD.MOV.U32 R0, RZ, RZ, 0x3 ;  /* 0x00000003ff007424 */ /* 0x000fe200078e00ff */
[C---:B------:R-:W-:Y:S02]  /*1100*/  LOP3.LUT R3, R108.reuse, 0xfffffffe, RZ, 0xc0, !PT ;  /* 0xfffffffe6c037812 */ /* 0x040fe400078ec0ff */
[----:B------:R-:W-:Y:S02]  /*1110*/  ISETP.LT.U32.OR P1, PT, R108, 0x2, !P1 ;  /* 0x000000026c00780c */ /* 0x000fe40004f21470 */
[----:B------:R-:W-:Y:S02]  /*1120*/  SHF.L.U32 R0, R0, R3, RZ ;  /* 0x0000000300007219 */ /* 0x000fe400000006ff */
[----:B------:R-:W-:Y:S02]  /*1130*/  SEL R5, RZ, 0x1, !P1 ;  /* 0x00000001ff057807 */ /* 0x000fe40004800000 */
[----:B------:R-:W-:-:S05]  /*1140*/  SEL R2, RZ, 0x2, !P1 ;  /* 0x00000002ff027807 */ /* 0x000fca0004800000 */
[----:B------:R-:W-:-:S05]  /*1150*/  IMAD.IADD R2, R5, 0x1, R2 ;  /* 0x0000000105027824 */ /* 0x000fca00078e0202 */
[----:B------:R-:W-:Y:S02]  /*1160*/  PRMT R8, R2, 0x7610, R8 ;  /* 0x0000761002087816 */ /* 0x000fe40000000008 */
.L_x_17:
[----:B------:R-:W-:Y:S05]  /*1170*/  @!P0 BRA `(.L_x_18) ;  /* 0x0000000000b88947 */ /* 0x000fea0003800000 */
[----:B------:R-:W1:Y:S01]  /*1180*/  LDC.64 R4, c[0x0][0xb18] ;  /* 0x0002c600ff047b82 */ /* 0x000e620000000a00 */
[----:B------:R-:W-:-:S07]  /*1190*/  ISETP.NE.AND P0, PT, R9, 0x1, PT ;  /* 0x000000010900780c */ /* 0x000fce0003f05270 */
[----:B------:R-:W2:Y:S08]  /*11a0*/  LDC R14, c[0x0][0xb0c] ;  /* 0x0002c300ff0e7b82 */ /* 0x000eb00000000800 */
[----:B------:R-:W3:Y:S08]  /*11b0*/  LDC R13, c[0x0][0x370] ;  /* 0x0000dc00ff0d7b82 */ /* 0x000ef00000000800 */
[----:B------:R-:W4:Y:S01]  /*11c0*/  LDC R16, c[0x0][0x374] ;  /* 0x0000dd00ff107b82 */ /* 0x000f220000000800 */
[----:B-1----:R-:W-:-:S07]  /*11d0*/  ISETP.NE.AND P1, PT, R4, 0x1, PT ;  /* 0x000000010400780c */ /* 0x002fce0003f25270 */
[----:B------:R-:W3:Y:S01]  /*11e0*/  LDC.64 R6, c[0x0][0xb10] ;  /* 0x0002c400ff067b82 */ /* 0x000ee20000000a00 */
[----:B--2---:R-:W-:-:S07]  /*11f0*/  ISETP.NE.AND P2, PT, R14, 0x1, PT ;  /* 0x000000010e00780c */ /* 0x004fce0003f45270 */
[----:B------:R-:W1:Y:S08]  /*1200*/  LDC R12, c[0x0][0xb20] ;  /* 0x0002c800ff0c7b82 */ /* 0x000e700000000800 */
[----:B------:R-:W2:Y:S01]  /*1210*/  LDC.64 R2, c[0x0][0xb28] ;  /* 0x0002ca00ff027b82 */ /* 0x000ea20000000a00 */
[----:B----4-:R-:W-:-:S04]  /*1220*/  IMAD.HI.U32 R15, R16, R5, RZ ;  /* 0x00000005100f7227 */ /* 0x010fc800078e00ff */
[----:B------:R-:W-:-:S04]  /*1230*/  IMAD.HI.U32 R5, R114, R5, RZ ;  /* 0x0000000572057227 */ /* 0x000fc800078e00ff */
[----:B---3--:R-:W-:-:S04]  /*1240*/  IMAD.HI.U32 R18, R13, R6, RZ ;  /* 0x000000060d127227 */ /* 0x008fc800078e00ff */
[C---:B------:R-:W-:Y:S01]  /*1250*/  IMAD.HI.U32 R20, R11.reuse, R6, RZ ;  /* 0x000000060b147227 */ /* 0x040fe200078e00ff */
[-C--:B------:R-:W-:Y:S02]  /*1260*/  @P2 SHF.R.U32.HI R13, RZ, R7.reuse, R18 ;  /* 0x00000007ff0d2219 */ /* 0x080fe40000011612 */
[-C--:B-1----:R-:W-:Y:S02]  /*1270*/  @P1 SHF.R.U32.HI R16, RZ, R12.reuse, R15 ;  /* 0x0000000cff101219 */ /* 0x082fe4000001160f */
[----:B------:R-:W-:Y:S02]  /*1280*/  SHF.R.U32.HI R5, RZ, R12, R5 ;  /* 0x0000000cff057219 */ /* 0x000fe40000011605 */
[----:B------:R-:W-:Y:S02]  /*1290*/  SHF.R.U32.HI R20, RZ, R7, R20 ;  /* 0x00000007ff147219 */ /* 0x000fe40000011614 */
[----:B------:R-:W-:Y:S01]  /*12a0*/  SEL R5, R114, R5, !P1 ;  /* 0x0000000572057207 */ /* 0x000fe20004800000 */
[----:B--2---:R-:W-:Y:S01]  /*12b0*/  IMAD.HI.U32 R18, R16, R2, RZ ;  /* 0x0000000210127227 */ /* 0x004fe200078e00ff */
[----:B------:R-:W-:-:S02]  /*12c0*/  SEL R113, R11, R20, !P2 ;  /* 0x000000140b717207 */ /* 0x000fc40005000000 */
[----:B------:R-:W-:Y:S01]  /*12d0*/  IADD3 R7, PT, PT, -R5, RZ, RZ ;  /* 0x000000ff05077210 */ /* 0x000fe20007ffe1ff */
[----:B------:R-:W-:Y:S01]  /*12e0*/  IMAD.HI.U32 R6, R13, R2, RZ ;  /* 0x000000020d067227 */ /* 0x000fe200078e00ff */
[----:B------:R-:W-:-:S03]  /*12f0*/  @P0 SHF.R.U32.HI R16, RZ, R3, R18 ;  /* 0x00000003ff100219 */ /* 0x000fc60000011612 */
[----:B------:R-:W-:Y:S01]  /*1300*/  IMAD R7, R4, R7, R114 ;  /* 0x0000000704077224 */ /* 0x000fe200078e0272 */
[----:B------:R-:W-:Y:S01]  /*1310*/  @P0 SHF.R.U32.HI R13, RZ, R3, R6 ;  /* 0x00000003ff0d0219 */ /* 0x000fe20000011606 */
[----:B------:R-:W-:-:S04]  /*1320*/  IMAD R16, R16, R9, RZ ;  /* 0x0000000910107224 */ /* 0x000fc800078e02ff */
[----:B------:R-:W-:Y:S01]  /*1330*/  IMAD R6, R13, R9, RZ ;  /* 0x000000090d067224 */ /* 0x000fe200078e02ff */
[----:B------:R-:W-:-:S04]  /*1340*/  ISETP.GE.AND P1, PT, R5, R16, PT ;  /* 0x000000100500720c */ /* 0x000fc80003f26270 */
[----:B------:R-:W-:Y:S01]  /*1350*/  ISETP.GE.OR P1, PT, R113, R6, P1 ;  /* 0x000000067100720c */ /* 0x000fe20000f26670 */
[----:B------:R-:W-:-:S05]  /*1360*/  IMAD.HI.U32 R6, R5, R2, RZ ;  /* 0x0000000205067227 */ /* 0x000fca00078e00ff */
[----:B------:R-:W-:-:S04]  /*1370*/  SHF.R.U32.HI R6, RZ, R3, R6 ;  /* 0x00000003ff067219 */ /* 0x000fc80000011606 */
[----:B------:R-:W-:-:S03]  /*1380*/  SEL R6, R5, R6, !P0 ;  /* 0x0000000605067207 */ /* 0x000fc60004000000 */
[----:B------:R-:W-:Y:S01]  /*1390*/  @!P1 IMAD.HI.U32 R12, R113, R2, RZ ;  /* 0x00000002710c9227 */ /* 0x000fe200078e00ff */
[----:B------:R-:W-:-:S04]  /*13a0*/  IADD3 R2, PT, PT, -R6, RZ, RZ ;  /* 0x000000ff06027210 */ /* 0x000fc80007ffe1ff */
[----:B------:R-:W-:Y:S01]  /*13b0*/  @!P1 SHF.R.U32.HI R12, RZ, R3, R12 ;  /* 0x00000003ff0c9219 */ /* 0x000fe2000001160c */
[----:B------:R-:W-:-:S03]  /*13c0*/  IMAD R2, R9, R2, R5 ;  /* 0x0000000209027224 */ /* 0x000fc600078e0205 */
[----:B------:R-:W-:-:S05]  /*13d0*/  @!P1 SEL R3, R113, R12, !P0 ;  /* 0x0000000c71039207 */ /* 0x000fca0004000000 */
[--C-:B------:R-:W-:Y:S02]  /*13e0*/  @!P1 IMAD.IADD R6, R6, 0x1, -R3.reuse ;  /* 0x0000000106069824 */ /* 0x100fe400078e0a03 */
[----:B------:R-:W-:Y:S01]  /*13f0*/  @!P1 IMAD R3, R2, R13, R3 ;  /* 0x0000000d02039224 */ /* 0x000fe200078e0203 */
[----:B------:R-:W-:Y:S01]  /*1400*/  IADD3 R2, PT, PT, -R113, RZ, RZ ;  /* 0x000000ff71027210 */ /* 0x000fe20007ffe1ff */
[----:B------:R-:W-:Y:S02]  /*1410*/  @!P1 IMAD R5, R6, R9, R113 ;  /* 0x0000000906059224 */ /* 0x000fe400078e0271 */
[----:B------:R-:W-:Y:S02]  /*1420*/  @!P1 IMAD.MOV.U32 R113, RZ, RZ, R3 ;  /* 0x000000ffff719224 */ /* 0x000fe400078e0003 */
[----:B------:R-:W-:Y:S02]  /*1430*/  IMAD R2, R14, R2, R11 ;  /* 0x000000020e027224 */ /* 0x000fe400078e020b */
[----:B------:R-:W-:-:S02]  /*1440*/  IMAD R114, R5, R4, R7 ;  /* 0x0000000405727224 */ /* 0x000fc400078e0207 */
[----:B------:R-:W-:Y:S02]  /*1450*/  IMAD R113, R113, R14, R2 ;  /* 0x0000000e71717224 */ /* 0x000fe400078e0202 */
.L_x_18:
[----:B------:R-:W-:Y:S05]  /*1460*/  BRA.U UP3, `(.L_x_19) ;  /* 0x0000000103407547 */ /* 0x000fea000b800000 */
[----:B------:R-:W1:Y:S08]  /*1470*/  LDC.64 R4, c[0x0][0xb10] ;  /* 0x0002c400ff047b82 */ /* 0x000e700000000a00 */
[----:B------:R-:W2:Y:S08]  /*1480*/  LDC.64 R2, c[0x0][0xb18] ;  /* 0x0002c600ff027b82 */ /* 0x000eb00000000a00 */
[----:B------:R-:W3:Y:S08]  /*1490*/  LDC R6, c[0x0][0xb20] ;  /* 0x0002c800ff067b82 */ /* 0x000ef00000000800 */
[----:B------:R-:W4:Y:S01]  /*14a0*/  LDC R12, c[0x0][0xb0c] ;  /* 0x0002c300ff0c7b82 */ /* 0x000f220000000800 */
[----:B-1----:R-:W-:-:S05]  /*14b0*/  IMAD.HI.U32 R4, R113, R4, RZ ;  /* 0x0000000471047227 */ /* 0x002fca00078e00ff */
[----:B------:R-:W-:Y:S01]  /*14c0*/  SHF.R.U32.HI R4, RZ, R5, R4 ;  /* 0x00000005ff047219 */ /* 0x000fe20000011604 */
[----:B--2---:R-:W-:Y:S01]  /*14d0*/  IMAD.HI.U32 R3, R114, R3, RZ ;  /* 0x0000000372037227 */ /* 0x004fe200078e00ff */
[----:B------:R-:W-:-:S04]  /*14e0*/  ISETP.NE.AND P0, PT, R2, 0x1, PT ;  /* 0x000000010200780c */ /* 0x000fc80003f05270 */
[----:B---3--:R-:W-:-:S04]  /*14f0*/  SHF.R.U32.HI R3, RZ, R6, R3 ;  /* 0x00000006ff037219 */ /* 0x008fc80000011603 */
[----:B------:R-:W-:Y:S02]  /*1500*/  SEL R3, R114, R3, !P0 ;  /* 0x0000000372037207 */ /* 0x000fe40004000000 */
[----:B----4-:R-:W-:-:S04]  /*1510*/  ISETP.NE.AND P1, PT, R12, 0x1, PT ;  /* 0x000000010c00780c */ /* 0x010fc80003f25270 */
[----:B------:R-:W-:-:S05]  /*1520*/  SEL R6, R113, R4, !P1 ;  /* 0x0000000471067207 */ /* 0x000fca0004800000 */
[----:B------:R-:W-:Y:S02]  /*1530*/  IMAD.IADD R4, R3, 0x1, -R6 ;  /* 0x0000000103047824 */ /* 0x000fe400078e0a06 */
[----:B------:R-:W-:Y:S02]  /*1540*/  IMAD.IADD R3, R6, 0x1, -R3 ;  /* 0x0000000106037824 */ /* 0x000fe400078e0a03 */
[----:B------:R-:W-:Y:S02]  /*1550*/  IMAD R113, R4, R12, R113 ;  /* 0x0000000c04717224 */ /* 0x000fe400078e0271 */
[----:B------:R-:W-:Y:S02]  /*1560*/  IMAD R114, R3, R2, R114 ;  /* 0x0000000203727224 */ /* 0x000fe400078e0272 */
.L_x_19:
[----:B------:R-:W-:Y:S05]  /*1570*/  BRA.U !UP1, `(.L_x_20) ;  /* 0x00000001090c7547 */ /* 0x000fea000b800000 */
[----:B------:R-:W-:Y:S01]  /*1580*/  UCGABAR_WAIT ;  /* 0x0000000000007dc7 */ /* 0x000fe20008000000 */
[----:B------:R-:W-:Y:S01]  /*1590*/  CCTL.IVALL ;  /* 0x00000000ff00798f */ /* 0x000fe20002000000 */
[----:B------:R-:W-:Y:S05]  /*15a0*/  BRA `(.L_x_21) ;  /* 0x0000000000047947 */ /* 0x000fea0003800000 */
.L_x_20:
[----:B------:R-:W-:Y:S06]  /*15b0*/  BAR.SYNC.DEFER_BLOCKING 0x0 ;  /* 0x0000000000007b1d */ /* 0x000fec0000010000 */
.L_x_21:
[----:B------:R-:W-:Y:S05]  /*15c0*/  BRA.U UP2, `(.L_x_22) ;  /* 0x0000001502407547 */ /* 0x000fea000b800000 */
[----:B------:R-:W1:Y:S01]  /*15d0*/  LDCU UR4, c[0x0][0x38c] ;  /* 0x00007180ff0477ac */ /* 0x000e620008000800 */
[----:B------:R-:W2:Y:S01]  /*15e0*/  LDC R9, c[0x0][0x370] ;  /* 0x0000dc00ff097b82 */ /* 0x000ea20000000800 */
[C---:B------:R-:W-:Y:S02]  /*15f0*/  IMAD.SHL.U32 R17, R11.reuse, 0x80, RZ ;  /* 0x000000800b117824 */ /* 0x040fe400078e00ff */
[----:B------:R-:W-:Y:S01]  /*1600*/  HFMA2 R15, -RZ, RZ, 0, 5.9604644775390625e-08 ;  /* 0x00000001ff0f7431 */ /* 0x000fe200000001ff */
[----:B------:R-:W-:Y:S01]  /*1610*/  UISETP.NE.AND UP1, UPT, UR10, URZ, UPT ;  /* 0x000000ff0a00728c */ /* 0x000fe2000bf25270 */
[----:B------:R-:W-:Y:S01]  /*1620*/  ISETP.NE.AND P4, PT, R10, RZ, P5 ;  /* 0x000000ff0a00720c */ /* 0x000fe20002f85270 */
[----:B------:R-:W-:Y:S01]  /*1630*/  IMAD.SHL.U32 R16, R11, 0x40, RZ ;  /* 0x000000400b107824 */ /* 0x000fe200078e00ff */
[----:B------:R-:W-:Y:S01]  /*1640*/  CS2R R12, SRZ ;  /* 0x00000000000c7805 */ /* 0x000fe2000001ff00 */
[----:B------:R-:W-:Y:S01]  /*1650*/  IMAD.MOV.U32 R14, RZ, RZ, RZ ;  /* 0x000000ffff0e7224 */ /* 0x000fe200078e00ff */
[----:B------:R-:W3:Y:S01]  /*1660*/  LDC R0, c[0x0][0x374] ;  /* 0x0000dd00ff007b82 */ /* 0x000ee20000000800 */
[----:B------:R-:W-:Y:S01]  /*1670*/  MOV R10, 0x1 ;  /* 0x00000001000a7802 */ /* 0x000fe20000000f00 */
[----:B------:R-:W4:Y:S01]  /*1680*/  LDCU.64 UR14, c[0x0][0x348] ;  /* 0x00006900ff0e77ac */ /* 0x000f220008000a00 */
[----:B------:R-:W-:Y:S01]  /*1690*/  LOP3.LUT R17, R17, 0x80, RZ, 0xc0, !PT ;  /* 0x0000008011117812 */ /* 0x000fe200078ec0ff */
[----:B------:R-:W-:Y:S01]  /*16a0*/  USEL UR22, UR6, 0x2, UP1 ;  /* 0x0000000206167887 */ /* 0x000fe20008800000 */
[----:B------:R-:W-:Y:S01]  /*16b0*/  UMOV UR23, URZ ;  /* 0x000000ff00177c82 */ /* 0x000fe20008000000 */
[----:B-1----:R-:W-:-:S04]  /*16c0*/  UIADD3 UR5, UPT, UPT, UR4, 0x3f, URZ ;  /* 0x0000003f04057890 */ /* 0x002fc8000fffe0ff */
[----:B------:R-:W-:-:S04]  /*16d0*/  USHF.R.S32.HI UR7, URZ, 0x1f, UR5 ;  /* 0x0000001fff077899 */ /* 0x000fc80008011405 */
[----:B------:R-:W-:Y:S02]  /*16e0*/  ULEA.HI UR7, UR7, UR5, URZ, 0x6 ;  /* 0x0000000507077291 */ /* 0x000fe4000f8f30ff */
[----:B------:R-:W-:Y:S02]  /*16f0*/  UIADD3 UR5, UPT, UPT, UR4, -0x1, URZ ;  /* 0xffffffff04057890 */ /* 0x000fe4000fffe0ff */
[----:B------:R-:W-:Y:S02]  /*1700*/  USHF.R.S32.HI UR7, URZ, 0x6, UR7 ;  /* 0x00000006ff077899 */ /* 0x000fe40008011407 */
[----:B------:R-:W-:Y:S02]  /*1710*/  UISETP.GE.U32.AND UP2, UPT, UR5, -0x7f, UPT ;  /* 0xffffff810500788c */ /* 0x000fe4000bf46070 */
[----:B------:R-:W-:Y:S02]  /*1720*/  UISETP.LT.U32.AND UP0, UPT, UR7, 0x8, UPT ;  /* 0x000000080700788c */ /* 0x000fe4000bf01070 */
[----:B------:R-:W-:-:S02]  /*1730*/  UIADD3 UR4, UPT, UPT, UR4, 0x7e, URZ ;  /* 0x0000007e04047890 */ /* 0x000fc4000fffe0ff */
[----:B------:R-:W-:-:S04]  /*1740*/  USEL UR5, UR7, 0x8, UP0 ;  /* 0x0000000807057887 */ /* 0x000fc80008000000 */
[----:B------:R-:W-:Y:S02]  /*1750*/  UIADD3 UR21, UPT, UPT, UR5, -0x1, URZ ;  /* 0xffffffff05157890 */ /* 0x000fe4000fffe0ff */
[----:B------:R-:W-:Y:S02]  /*1760*/  @UP2 UIADD3 UR21, UPT, UPT, UR5, URZ, URZ ;  /* 0x000000ff05152290 */ /* 0x000fe4000fffe0ff */
[----:B------:R-:W-:Y:S02]  /*1770*/  UIADD3 UR24, UPT, UPT, UR7, -UR5, URZ ;  /* 0x8000000507187290 */ /* 0x000fe4000fffe0ff */
[----:B------:R-:W-:Y:S02]  /*1780*/  UIADD3 UR13, UPT, UPT, UR21, 0x1, URZ ;  /* 0x00000001150d7890 */ /* 0x000fe4000fffe0ff */
[----:B--2-4-:R-:W-:-:S12]  /*1790*/  UIADD3 UR21, UPT, UPT, -UR21, URZ, URZ ;  /* 0x000000ff15157290 */ /* 0x014fd8000fffe1ff */
.L_x_42:
[----:B------:R-:W-:Y:S01]  /*17a0*/  UISETP.NE.AND UP0, UPT, UR37, URZ, UPT ;  /* 0x000000ff2500728c */ /* 0x000fe2000bf05270 */
[----:B------:R-:W1:Y:S08]  /*17b0*/  S2UR UR37, SR_CgaCtaId ;  /* 0x00000000002579c3 */ /* 0x000e700000008800 */
[----:B------:R-:W-:Y:S05]  /*17c0*/  BRA.U UP0, `(.L_x_23) ;  /* 0x0000000100347547 */ /* 0x000fea000b800000 */
[----:B------:R-:W2:Y:S01]  /*17d0*/  S2R R2, SR_CgaCtaId ;  /* 0x0000000000027919 */ /* 0x000ea20000008800 */
[----:B------:R-:W-:-:S04]  /*17e0*/  MOV R3, 0x400 ;  /* 0x0000040000037802 */ /* 0x000fc80000000f00 */
[----:B--2---:R-:W-:Y:S02]  /*17f0*/  LEA R3, R2, R3, 0x18 ;  /* 0x0000000302037211 */ /* 0x004fe400078ec0ff */
[----:B------:R-:W-:-:S03]  /*1800*/  SHF.L.U32 R2, R10, 0x1f, RZ ;  /* 0x0000001f0a027819 */ /* 0x000fc600000006ff */
[----:B------:R-:W-:-:S04]  /*1810*/  IMAD R3, R12, 0x8, R3 ;  /* 0x000000080c037824 */ /* 0x000fc800078e0203 */
[----:B------:R-:W2:Y:S02]  /*1820*/  SYNCS.PHASECHK.TRANS64.TRYWAIT P0, [R3+URZ+0x140], R2 ;  /* 0x00014002030075a7 */ /* 0x000ea400080011ff */
[----:B--2---:R-:W-:Y:S05]  /*1830*/  @!P0 BRA `(.L_x_24) ;  /* 0x0000009000848947 */ /* 0x004fea0003800000 */
.L_x_138:
[----:B------:R-:W-:Y:S01]  /*1840*/  VIADD R12, R12, 0x1 ;  /* 0x000000010c0c7836 */ /* 0x000fe20000000000 */
[----:B------:R2:W-:Y:S04]  /*1850*/  SYNCS.ARRIVE.TRANS64.A1T0 RZ, [R3+URZ+0x130], RZ ;  /* 0x000130ff03ff79a7 */ /* 0x0005e800081000ff */
[----:B------:R-:W-:-:S04]  /*1860*/  ISETP.NE.AND P0, PT, R12, 0x2, PT ;  /* 0x000000020c00780c */ /* 0x000fc80003f05270 */
[----:B------:R-:W-:Y:S02]  /*1870*/  SEL R12, R12, RZ, P0 ;  /* 0x000000ff0c0c7207 */ /* 0x000fe40000000000 */
[----:B--2---:R-:W-:-:S04]  /*1880*/  SEL R3, RZ, 0x1, P0 ;  /* 0x00000001ff037807 */ /* 0x004fc80000000000 */
[----:B------:R-:W-:-:S07]  /*1890*/  LOP3.LUT R10, R10, R3, RZ, 0x3c, !PT ;  /* 0x000000030a0a7212 */ /* 0x000fce00078e3cff */
.L_x_23:
[----:B------:R-:W-:Y:S01]  /*18a0*/  UMOV UR6, 0x400 ;  /* 0x0000040000067882 */ /* 0x000fe20000000000 */
[----:B------:R-:W-:Y:S01]  /*18b0*/  LEA.HI R3, R113, R113, RZ, 0x1 ;  /* 0x0000007171037211 */ /* 0x000fe200078f08ff */
[----:B-1----:R-:W-:Y:S01]  /*18c0*/  ULEA UR6, UR37, UR6, 0x18 ;  /* 0x0000000625067291 */ /* 0x002fe2000f8ec0ff */
[----:B------:R-:W-:Y:S01]  /*18d0*/  SHF.L.U32 R2, R15, 0x1f, RZ ;  /* 0x0000001f0f027819 */ /* 0x000fe200000006ff */
[----:B------:R-:W-:Y:S01]  /*18e0*/  UISETP.GE.U32.AND UP0, UPT, UR4, 0x7f, UPT ;  /* 0x0000007f0400788c */ /* 0x000fe2000bf06070 */
[----:B------:R-:W-:Y:S01]  /*18f0*/  R2UR UR35, R16 ;  /* 0x00000000102372ca */ /* 0x000fe200000e0000 */
[----:B------:R-:W-:Y:S01]  /*1900*/  ULEA UR8, UR23, UR6, 0x3 ;  /* 0x0000000617087291 */ /* 0x000fe2000f8e18ff */
[----:B------:R-:W-:Y:S01]  /*1910*/  IMAD.SHL.U32 R3, R3, 0x40, RZ ;  /* 0x0000004003037824 */ /* 0x000fe200078e00ff */
[----:B------:R-:W-:Y:S01]  /*1920*/  R2UR UR11, R17 ;  /* 0x00000000110b72ca */ /* 0x000fe200000e0000 */
[----:B------:R-:W-:-:S03]  /*1930*/  UMOV UR25, URZ ;  /* 0x000000ff00197c82 */ /* 0x000fc60008000000 */
[----:B------:R-:W-:-:S03]  /*1940*/  LOP3.LUT R3, R3, 0xffffff80, RZ, 0xc0, !PT ;  /* 0xffffff8003037812 */ /* 0x000fc600078ec0ff */
[----:B------:R1:W2:Y:S01]  /*1950*/  SYNCS.PHASECHK.TRANS64.TRYWAIT P0, [UR8+0x40], R2 ;  /* 0x00004002ff0075a7 */ /* 0x0002a20008001108 */
[----:B------:R-:W-:Y:S02]  /*1960*/  R2UR UR9, R3 ;  /* 0x00000000030972ca */ /* 0x000fe400000e0000 */
[----:B------:R-:W-:-:S11]  /*1970*/  R2UR UR8, R114 ;  /* 0x00000000720872ca */ /* 0x000fd600000e0000 */
[----:B------:R-:W-:Y:S02]  /*1980*/  ULOP3.LUT UR35, UR9, 0x40, UR35, 0xf8, !UPT ;  /* 0x0000004009237892 */ /* 0x000fe4000f8ef823 */
[----:B------:R-:W-:Y:S01]  /*1990*/  ULEA UR11, UR8, UR11, 0x8 ;  /* 0x0000000b080b7291 */ /* 0x000fe2000f8e40ff */
[----:B------:R-:W-:Y:S11]  /*19a0*/  BRA.U !UP0, `(.L_x_25) ;  /* 0x0000000108c07547 */ /* 0x000ff6000b800000 */
[----:B------:R-:W-:Y:S01]  /*19b0*/  UMOV UR16, UR21 ;  /* 0x0000001500107c82 */ /* 0x000fe20008000000 */
[----:B------:R-:W-:Y:S01]  /*19c0*/  UMOV UR17, UR23 ;  /* 0x0000001700117c82 */ /* 0x000fe20008000000 */
[----:B------:R-:W-:-:S05]  /*19d0*/  UMOV UR34, URZ ;  /* 0x000000ff00227c82 */ /* 0x000fca0008000000 */
.L_x_31:
[----:B------:R-:W-:Y:S01]  /*19e0*/  ULEA UR33, UR17, UR6, 0x3 ;  /* 0x0000000611217291 */ /* 0x000fe2000f8e18ff */
[----:B------:R-:W-:Y:S01]  /*19f0*/  @P5 MOV R3, 0xc000 ;  /* 0x0000c00000035802 */ /* 0x000fe20000000f00 */
[----:B-12-4-:R-:W-:Y:S10]  /*1a00*/  @P0 BRA `(.L_x_26) ;  /* 0x00000000000c0947 */ /* 0x016ff40003800000 */
[----:B------:R-:W-:-:S04]  /*1a10*/  SHF.L.U32 R5, R15, 0x1f, RZ ;  /* 0x0000001f0f057819 */ /* 0x000fc800000006ff */
[----:B------:R-:W2:Y:S02]  /*1a20*/  SYNCS.PHASECHK.TRANS64.TRYWAIT P0, [UR33+0x40], R5 ;  /* 0x00004005ff0075a7 */ /* 0x000ea40008001121 */
[----:B--2---:R-:W-:Y:S05]  /*1a30*/  @!P0 BRA `(.L_x_27) ;  /* 0x0000009000188947 */ /* 0x004fea0003800000 */
.L_x_26:
[----:B------:R2:W-:Y:S01]  /*1a40*/  @P5 SYNCS.ARRIVE.TRANS64 RZ, [UR33], R3 ;  /* 0x00000003ffff59a7 */ /* 0x0005e20008000021 */
[----:B------:R-:W-:Y:S02]  /*1a50*/  ULOP3.LUT UR8, UR22, 0x2, URZ, 0xfc, !UPT ;  /* 0x0000000216087892 */ /* 0x000fe4000f8efcff */
[----:B------:R-:W-:Y:S02]  /*1a60*/  UIADD3 UR16, UPT, UPT, UR16, 0x1, URZ ;  /* 0x0000000110107890 */ /* 0x000fe4000fffe0ff */
[----:B------:R-:W-:Y:S02]  /*1a70*/  UISETP.NE.AND UP0, UPT, UR8, 0x2, UPT ;  /* 0x000000020800788c */ /* 0x000fe4000bf05270 */
[----:B------:R-:W-:-:S07]  /*1a80*/  UISETP.NE.AND UP2, UPT, UR16, 0x1, UPT ;  /* 0x000000011000788c */ /* 0x000fce000bf45270 */
[----:B------:R-:W-:Y:S05]  /*1a90*/  BRA.U UP0, `(.L_x_28) ;  /* 0x0000000100047547 */ /* 0x000fea000b800000 */
[----:B------:R-:W-:Y:S05]  /*1aa0*/  BPT.TRAP 0x1 ;  /* 0x000000040000795c */ /* 0x000fea0000300000 */
.L_x_28:
[----:B------:R-:W-:Y:S04]  /*1ab0*/  BSSY.RECONVERGENT B0, `(.L_x_29) ;  /* 0x0000003000007945 */ /* 0x000fe80003800200 */
[----:B------:R-:W-:Y:S05]  /*1ac0*/  @!P4 BRA `(.L_x_30) ;  /* 0x000000000004c947 */ /* 0x000fea0003800000 */
[----:B------:R-:W-:Y:S05]  /*1ad0*/  BPT.TRAP 0x1 ;  /* 0x000000040000795c */ /* 0x000fea0000300000 */
.L_x_30:
[----:B------:R-:W-:Y:S05]  /*1ae0*/  BSYNC.RECONVERGENT B0 ;  /* 0x0000000000007941 */ /* 0x000fea0003800200 */
.L_x_29:
[----:B------:R-:W-:Y:S02]  /*1af0*/  UIADD3 UR23, UPT, UPT, UR17, 0x1, URZ ;  /* 0x0000000111177890 */ /* 0x000fe4000fffe0ff */
[----:B------:R-:W-:Y:S02]  /*1b00*/  ULEA UR32, UR17, UR6, 0xd ;  /* 0x0000000611207291 */ /* 0x000fe4000f8e68ff */
[----:B------:R-:W-:Y:S02]  /*1b10*/  UISETP.NE.AND UP0, UPT, UR23, 0x8, UPT ;  /* 0x000000081700788c */ /* 0x000fe4000bf05270 */
[----:B------:R-:W-:Y:S02]  /*1b20*/  UIADD3 UR28, UP1, UPT, UR14, 0x80, URZ ;  /* 0x000000800e1c7890 */ /* 0x000fe4000ff3e0ff */
[----:B------:R-:W-:Y:S02]  /*1b30*/  USEL UR9, URZ, 0x1, UP0 ;  /* 0x00000001ff097887 */ /* 0x000fe40008000000 */
[----:B------:R-:W-:-:S02]  /*1b40*/  USEL UR23, UR23, URZ, UP0 ;  /* 0x000000ff17177287 */ /* 0x000fc40008000000 */
[----:B------:R-:W-:Y:S02]  /*1b50*/  UIADD3 UR26, UP0, UPT, UR14, 0x180, URZ ;  /* 0x000001800e1a7890 */ /* 0x000fe4000ff1e0ff */
[----:B------:R-:W-:Y:S01]  /*1b60*/  ULEA UR8, UR23, UR6, 0x3 ;  /* 0x0000000617087291 */ /* 0x000fe2000f8e18ff */
[----:B------:R-:W-:Y:S01]  /*1b70*/  LOP3.LUT R15, R15, UR9, RZ, 0x3c, !PT ;  /* 0x000000090f0f7c12 */ /* 0x000fe2000f8e3cff */
[----:B------:R-:W-:Y:S02]  /*1b80*/  ULOP3.LUT UR33, UR33, 0xfefffff8, URZ, 0xc0, !UPT ;  /* 0xfefffff821217892 */ /* 0x000fe4000f8ec0ff */
[----:B------:R-:W-:Y:S01]  /*1b90*/  UIADD3.X UR29, UPT, UPT, URZ, UR15, URZ, UP1, !UPT ;  /* 0x0000000fff1d7290 */ /* 0x000fe20008ffe4ff */
[----:B-1----:R-:W-:Y:S01]  /*1ba0*/  SHF.L.U32 R2, R15, 0x1f, RZ ;  /* 0x0000001f0f027819 */ /* 0x002fe200000006ff */
[----:B------:R-:W-:Y:S02]  /*1bb0*/  UIADD3 UR32, UPT, UPT, UR32, 0x8400, URZ ;  /* 0x0000840020207890 */ /* 0x000fe4000fffe0ff */
[----:B------:R-:W-:Y:S01]  /*1bc0*/  UIADD3.X UR27, UPT, UPT, URZ, UR15, URZ, UP0, !UPT ;  /* 0x0000000fff1b7290 */ /* 0x000fe200087fe4ff */
[----:B------:R4:W1:Y:S01]  /*1bd0*/  SYNCS.PHASECHK.TRANS64.TRYWAIT P0, [UR8+0x40], R2 ;  /* 0x00004002ff0075a7 */ /* 0x0008620008001108 */
[----:B------:R-:W-:Y:S01]  /*1be0*/  ULEA UR8, UR17, UR6, 0xe ;  /* 0x0000000611087291 */ /* 0x000fe2000f8e70ff */
[----:B------:R-:W-:Y:S01]  /*1bf0*/  UMOV UR18, 0x0 ;  /* 0x0000000000127882 */ /* 0x000fe20000000000 */
[----:B------:R-:W-:-:S02]  /*1c00*/  UMOV UR19, 0x10000000 ;  /* 0x1000000000137882 */ /* 0x000fc40000000000 */
[----:B------:R-:W-:Y:S01]  /*1c10*/  UIADD3 UR8, UPT, UPT, UR8, 0x18400, URZ ;  /* 0x0001840008087890 */ /* 0x000fe2000fffe0ff */
[----:B------:R2:W-:Y:S01]  /*1c20*/  UTMALDG.3D.2CTA [UR32], [UR28], desc[UR18] ;  /* 0x000012201c0075b4 */ /* 0x0005e20008211000 */
[----:B------:R-:W-:Y:S01]  /*1c30*/  UMOV UR10, UR34 ;  /* 0x00000022000a7c82 */ /* 0x000fe20008000000 */
[----:B------:R-:W-:Y:S01]  /*1c40*/  UMOV UR12, UR36 ;  /* 0x00000024000c7c82 */ /* 0x000fe20008000000 */
[----:B------:R-:W-:Y:S01]  /*1c50*/  UMOV UR9, UR33 ;  /* 0x0000002100097c82 */ /* 0x000fe20008000000 */
[----:B------:R-:W-:Y:S01]  /*1c60*/  UMOV UR25, UR13 ;  /* 0x0000000d00197c82 */ /* 0x000fe20008000000 */
[----:B------:R-:W-:-:S03]  /*1c70*/  UMOV UR17, UR23 ;  /* 0x0000001700117c82 */ /* 0x000fc60008000000 */
[----:B------:R4:W-:Y:S01]  /*1c80*/  UTMALDG.3D.2CTA [UR8], [UR26], desc[UR18] ;  /* 0x000012081a0075b4 */ /* 0x0009e20008211000 */
[----:B--2---:R-:W-:Y:S01]  /*1c90*/  UIADD3 UR34, UPT, UPT, UR34, 0x40, URZ ;  /* 0x0000004022227890 */ /* 0x004fe2000fffe0ff */
[----:B------:R-:W-:Y:S11]  /*1ca0*/  BRA.U UP2, `(.L_x_31) ;  /* 0xfffffffd024c7547 */ /* 0x000ff6000b83ffff */
.L_x_25:
[----:B-12---:R-:W-:Y:S01]  /*1cb0*/  PLOP3.LUT P0, PT, PT, PT, UP5, 0x80, 0x8 ;  /* 0x000000000008781c */ /* 0x006fe20003f0f058 */
[----:B----4-:R-:W-:Y:S01]  /*1cc0*/  ULEA UR8, UR23, UR6, 0x3 ;  /* 0x0000000617087291 */ /* 0x010fe2000f8e18ff */
[----:B------:R-:W-:Y:S01]  /*1cd0*/  SHF.L.U32 R2, R15, 0x1f, RZ ;  /* 0x0000001f0f027819 */ /* 0x000fe200000006ff */
[----:B------:R-:W-:-:S10]  /*1ce0*/  UISETP.GT.AND UP0, UPT, UR7, UR5, UPT ;  /* 0x000000050700728c */ /* 0x000fd4000bf04270 */
[----:B------:R-:W-:Y:S01]  /*1cf0*/  @!P0 SYNCS.ARRIVE.TRANS64.A1T0 RZ, [UR6+0xc8], RZ ;  /* 0x0000c8ffffff89a7 */ /* 0x000fe20008100006 */
[----:B------:R1:W2:Y:S01]  /*1d00*/  SYNCS.PHASECHK.TRANS64.TRYWAIT P0, [UR8+0x40], R2 ;  /* 0x00004002ff0075a7 */ /* 0x0002a20008001108 */
[----:B------:R-:W-:Y:S05]  /*1d10*/  BRA.U !UP0, `(.L_x_32) ;  /* 0x0000000108c07547 */ /* 0x000fea000b800000 */
[----:B------:R-:W-:Y:S01]  /*1d20*/  UIADD3 UR26, UPT, UPT, UR24, UR25, URZ ;  /* 0x00000019181a7290 */ /* 0x000fe2000fffe0ff */
[----:B------:R-:W-:-:S11]  /*1d30*/  UMOV UR27, UR23 ;  /* 0x00000017001b7c82 */ /* 0x000fd60008000000 */
.L_x_38:
[----:B------:R-:W-:Y:S01]  /*1d40*/  ULEA UR17, UR27, UR6, 0x3 ;  /* 0x000000061b117291 */ /* 0x000fe2000f8e18ff */
[----:B--2---:R-:W-:Y:S01]  /*1d50*/  @P5 MOV R3, 0xc000 ;  /* 0x0000c00000035802 */ /* 0x004fe20000000f00 */
[----:B-12---:R-:W-:Y:S10]  /*1d60*/  @P0 BRA `(.L_x_33) ;  /* 0x00000000000c0947 */ /* 0x006ff40003800000 */
[----:B------:R-:W-:-:S04]  /*1d70*/  SHF.L.U32 R5, R15, 0x1f, RZ ;  /* 0x0000001f0f057819 */ /* 0x000fc800000006ff */
[----:B------:R-:W2:Y:S02]  /*1d80*/  SYNCS.PHASECHK.TRANS64.TRYWAIT P0, [UR17+0x40], R5 ;  /* 0x00004005ff0075a7 */ /* 0x000ea40008001111 */
[----:B--2---:R-:W-:Y:S05]  /*1d90*/  @!P0 BRA `(.L_x_34) ;  /* 0x0000008c00588947 */ /* 0x004fea0003800000 */
.L_x_33:
[----:B------:R2:W-:Y:S01]  /*1da0*/  @P5 SYNCS.ARRIVE.TRANS64 RZ, [UR17], R3 ;  /* 0x00000003ffff59a7 */ /* 0x0005e20008000011 */
[----:B------:R-:W-:-:S04]  /*1db0*/  ULOP3.LUT UR8, UR22, 0x2, URZ, 0xfc, !UPT ;  /* 0x0000000216087892 */ /* 0x000fc8000f8efcff */
[----:B------:R-:W-:-:S09]  /*1dc0*/  UISETP.NE.AND UP0, UPT, UR8, 0x2, UPT ;  /* 0x000000020800788c */ /* 0x000fd2000bf05270 */
[----:B------:R-:W-:Y:S05]  /*1dd0*/  BRA.U UP0, `(.L_x_35) ;  /* 0x0000000100047547 */ /* 0x000fea000b800000 */
[----:B------:R-:W-:Y:S05]  /*1de0*/  BPT.TRAP 0x1 ;  /* 0x000000040000795c */ /* 0x000fea0000300000 */
.L_x_35:
[----:B------:R-:W-:Y:S04]  /*1df0*/  BSSY.RECONVERGENT B0, `(.L_x_36) ;  /* 0x0000003000007945 */ /* 0x000fe80003800200 */
[----:B------:R-:W-:Y:S05]  /*1e00*/  @!P4 BRA `(.L_x_37) ;  /* 0x000000000004c947 */ /* 0x000fea0003800000 */
[----:B------:R-:W-:Y:S05]  /*1e10*/  BPT.TRAP 0x1 ;  /* 0x000000040000795c */ /* 0x000fea0000300000 */
.L_x_37:
[----:B------:R-:W-:Y:S05]  /*1e20*/  BSYNC.RECONVERGENT B0 ;  /* 0x0000000000007941 */ /* 0x000fea0003800200 */
.L_x_36:
        /* <DEDUP_REMOVED lines=9> */
[----:B------:R-:W-:Y:S02]  /*1ec0*/  USHF.L.U32 UR18, UR25, 0x6, URZ ;  /* 0x0000000619127899 */ /* 0x000fe400080006ff */
[----:B------:R-:W-:Y:S01]  /*1ed0*/  ULOP3.LUT UR17, UR17, 0xfefffff8, URZ, 0xc0, !UPT ;  /* 0xfefffff811117892 */ /* 0x000fe2000f8ec0ff */
[----:B-1----:R-:W-:Y:S01]  /*1ee0*/  SHF.L.U32 R2, R15, 0x1f, RZ ;  /* 0x0000001f0f027819 */ /* 0x002fe200000006ff */
[----:B------:R-:W-:Y:S02]  /*1ef0*/  UIADD3 UR16, UPT, UPT, UR16, 0x8400, URZ ;  /* 0x0000840010107890 */ /* 0x000fe4000fffe0ff */
[----:B------:R-:W-:Y:S01]  /*1f00*/  UIADD3.X UR33, UPT, UPT, URZ, UR15, URZ, UP1, !UPT ;  /* 0x0000000fff217290 */ /* 0x000fe20008ffe4ff */
[----:B------:R4:W1:Y:S01]  /*1f10*/  SYNCS.PHASECHK.TRANS64.TRYWAIT P0, [UR8+0x40], R2 ;  /* 0x00004002ff0075a7 */ /* 0x0008620008001108 */
[----:B------:R-:W-:-:S02]  /*1f20*/  ULEA UR8, UR27, UR6, 0xe ;  /* 0x000000061b087291 */ /* 0x000fc4000f8e70ff */
[----:B------:R-:W-:Y:S02]  /*1f30*/  UIADD3.X UR31, UPT, UPT, URZ, UR15, URZ, UP0, !UPT ;  /* 0x0000000fff1f7290 */ /* 0x000fe400087fe4ff */
[----:B------:R-:W-:Y:S01]  /*1f40*/  UIADD3 UR8, UPT, UPT, UR8, 0x18400, URZ ;  /* 0x0001840008087890 */ /* 0x000fe2000fffe0ff */
[----:B------:R-:W-:Y:S01]  /*1f50*/  UMOV UR28, 0x0 ;  /* 0x00000000001c7882 */ /* 0x000fe20000000000 */
[----:B------:R-:W-:Y:S01]  /*1f60*/  UMOV UR29, 0x10000000 ;  /* 0x10000000001d7882 */ /* 0x000fe20000000000 */
[----:B------:R-:W-:Y:S01]  /*1f70*/  UMOV UR19, UR35 ;  /* 0x0000002300137c82 */ /* 0x000fe20008000000 */
[----:B------:R-:W-:Y:S01]  /*1f80*/  UMOV UR20, UR36 ;  /* 0x0000002400147c82 */ /* 0x000fe20008000000 */
[----:B------:R-:W-:Y:S01]  /*1f90*/  UMOV UR12, UR36 ;  /* 0x00000024000c7c82 */ /* 0x000fe20008000000 */
[----:B------:R-:W-:Y:S01]  /*1fa0*/  UMOV UR9, UR17 ;  /* 0x0000001100097c82 */ /* 0x000fe20008000000 */
[----:B------:R-:W-:Y:S01]  /*1fb0*/  UMOV UR10, UR18 ;  /* 0x00000012000a7c82 */ /* 0x000fe20008000000 */
[----:B------:R4:W-:Y:S01]  /*1fc0*/  UTMALDG.3D.2CTA [UR16], [UR32], desc[UR28] ;  /* 0x00001c10200075b4 */ /* 0x0009e20008211000 */
[----:B------:R-:W-:Y:S01]  /*1fd0*/  UIADD3 UR25, UPT, UPT, UR25, 0x1, URZ ;  /* 0x0000000119197890 */ /* 0x000fe2000fffe0ff */
[----:B------:R-:W-:-:S03]  /*1fe0*/  UMOV UR27, UR23 ;  /* 0x00000017001b7c82 */ /* 0x000fc60008000000 */
[----:B------:R-:W-:Y:S01]  /*1ff0*/  UISETP.NE.AND UP0, UPT, UR25, UR26, UPT ;  /* 0x0000001a1900728c */ /* 0x000fe2000bf05270 */
[----:B------:R4:W-:Y:S08]  /*2000*/  UTMALDG.3D.2CTA [UR8], [UR30], desc[UR28] ;  /* 0x00001c081e0075b4 */ /* 0x0009f00008211000 */
[----:B----4-:R-:W-:Y:S05]  /*2010*/  BRA.U UP0, `(.L_x_38) ;  /* 0xfffffffd00487547 */ /* 0x010fea000b83ffff */
.L_x_32:
[C---:B-1----:R-:W-:Y:S01]  /*2020*/  LEA R2, R14.reuse, UR6, 0x3 ;  /* 0x000000060e027c11 */ /* 0x042fe2000f8e18ff */
[----:B------:R-:W-:Y:S01]  /*2030*/  NOP ;  /* 0x0000000000007918 */ /* 0x000fe20000000000 */
[----:B--2---:R-:W-:Y:S02]  /*2040*/  SHF.L.U32 R3, R13, 0x1f, RZ ;  /* 0x0000001f0d037819 */ /* 0x004fe400000006ff */
[----:B------:R-:W-:Y:S02]  /*2050*/  LEA R4, R14, UR6, 0x4 ;  /* 0x000000060e047c11 */ /* 0x000fe4000f8e20ff */
[----:B------:R-:W1:Y:S02]  /*2060*/  SYNCS.PHASECHK.TRANS64.TRYWAIT P0, [R2+URZ+0xd0], R3 ;  /* 0x0000d003020075a7 */ /* 0x000e6400080011ff */
[----:B-1----:R-:W-:Y:S05]  /*2070*/  @!P0 BRA `(.L_x_39) ;  /* 0x0000008800b88947 */ /* 0x002fea0003800000 */
.L_x_141:
[----:B------:R-:W2:Y:S01]  /*2080*/  LDS.128 R4, [R4+0x160] ;  /* 0x0001600004047984 */ /* 0x000ea20000000c00 */
[----:B------:R-:W-:Y:S01]  /*2090*/  ISETP.GE.AND P0, PT, R66, 0x1, PT ;  /* 0x000000014200780c */ /* 0x000fe20003f06270 */
[----:B-1----:R-:W-:Y:S01]  /*20a0*/  VIADD R2, R2, 0xe0 ;  /* 0x000000e002027836 */ /* 0x002fe20000000000 */
[----:B------:R-:W-:Y:S01]  /*20b0*/  @!PT LDS RZ, [RZ] ;  /* 0x00000000fffff984 */ /* 0x000fe20000000800 */
[----:B------:R-:W-:Y:S01]  /*20c0*/  @!PT LDS RZ, [RZ] ;  /* 0x00000000fffff984 */ /* 0x000fe20000000800 */
[----:B------:R-:W-:Y:S01]  /*20d0*/  @!PT LDS RZ, [RZ] ;  /* 0x00000000fffff984 */ /* 0x000fe20000000800 */
[----:B------:R-:W-:Y:S01]  /*20e0*/  @!PT LDS RZ, [RZ] ;  /* 0x00000000fffff984 */ /* 0x000fe20000000800 */
[----:B------:R1:W-:Y:S06]  /*20f0*/  MEMBAR.ALL.CTA ;  /* 0x0000000000007992 */ /* 0x0003ec0000008000 */
[----:B-1----:R-:W1:Y:S01]  /*2100*/  FENCE.VIEW.ASYNC.S ;  /* 0x00000000000073c6 */ /* 0x002e620000000000 */
[----:B------:R-:W-:-:S04]  /*2110*/  PRMT R2, RZ, 0x654, R2 ;  /* 0x00000654ff027816 */ /* 0x000fc80000000002 */
[----:B-1----:R1:W-:Y:S01]  /*2120*/  SYNCS.ARRIVE.TRANS64.RED.A1T0 RZ, [R2+URZ], RZ ;  /* 0x000000ff02ff79a7 */ /* 0x0023e200081004ff */
[----:B--2---:R-:W-:-:S13]  /*2130*/  LOP3.LUT P2, RZ, R6, 0x1, RZ, 0xc0, !PT ;  /* 0x0000000106ff7812 */ /* 0x004fda000784c0ff */
[----:B------:R-:W-:Y:S01]  /*2140*/  @P2 SHF.R.U32.HI R3, RZ, 0x10, R5 ;  /* 0x00000010ff032819 */ /* 0x000fe20000011605 */
[----:B------:R-:W-:Y:S01]  /*2150*/  VOTEU.ANY UP0, P2 ;  /* 0x0000000000ff7886 */ /* 0x000fe20001000100 */
[----:B------:R-:W-:Y:S02]  /*2160*/  @P2 MOV R11, R4 ;  /* 0x00000004000b2202 */ /* 0x000fe40000000f00 */
[----:B------:R-:W-:Y:S02]  /*2170*/  @P2 R2UR.BROADCAST UR8, R3 ;  /* 0x00000000030822ca */ /* 0x000fe400008e0000 */
[----:B------:R-:W-:-:S11]  /*2180*/  @P2 LOP3.LUT R8, R5, 0xffff, RZ, 0xc0, !PT ;  /* 0x0000ffff05082812 */ /* 0x000fd600078ec0ff */
[----:B------:R-:W-:Y:S01]  /*2190*/  @UP0 UMOV UR36, UR8 ;  /* 0x0000000800240c82 */ /* 0x000fe20008000000 */
[----:B-1----:R-:W-:Y:S05]  /*21a0*/  @!P0 BRA `(.L_x_40) ;  /* 0x0000000000b88947 */ /* 0x002fea0003800000 */
[----:B------:R-:W3:Y:S01]  /*21b0*/  LDC.64 R4, c[0x0][0xb18] ;  /* 0x0002c600ff047b82 */ /* 0x000ee20000000a00 */
[----:B------:R-:W-:-:S07]  /*21c0*/  ISETP.NE.AND P3, PT, R66, 0x1, PT ;  /* 0x000000014200780c */ /* 0x000fce0003f65270 */
[----:B------:R-:W1:Y:S08]  /*21d0*/  LDC.64 R6, c[0x0][0xb10] ;  /* 0x0002c400ff067b82 */ /* 0x000e700000000a00 */
[----:B------:R-:W2:Y:S08]  /*21e0*/  LDC R18, c[0x0][0xb20] ;  /* 0x0002c800ff127b82 */ /* 0x000eb00000000800 */
[----:B------:R-:W4:Y:S01]  /*21f0*/  LDC R20, c[0x0][0xb0c] ;  /* 0x0002c300ff147b82 */ /* 0x000f220000000800 */
[----:B---3--:R-:W-:Y:S01]  /*2200*/  IMAD.HI.U32 R19, R0, R5, RZ ;  /* 0x0000000500137227 */ /* 0x008fe200078e00ff */
[----:B------:R-:W-:-:S03]  /*2210*/  ISETP.NE.AND P0, PT, R4, 0x1, PT ;  /* 0x000000010400780c */ /* 0x000fc60003f05270 */
[----:B------:R-:W-:-:S03]  /*2220*/  IMAD.HI.U32 R5, R8, R5, RZ ;  /* 0x0000000508057227 */ /* 0x000fc600078e00ff */
[----:B------:R-:W3:Y:S01]  /*2230*/  LDC.64 R2, c[0x0][0xb28] ;  /* 0x0002ca00ff027b82 */ /* 0x000ee20000000a00 */
[----:B-1----:R-:W-:-:S04]  /*2240*/  IMAD.HI.U32 R22, R9, R6, RZ ;  /* 0x0000000609167227 */ /* 0x002fc800078e00ff */
[----:B------:R-:W-:Y:S01]  /*2250*/  IMAD.HI.U32 R24, R11, R6, RZ ;  /* 0x000000060b187227 */ /* 0x000fe200078e00ff */
[----:B------:R-:W-:Y:S02]  /*2260*/  SHF.R.U32.HI R22, RZ, R7, R22 ;  /* 0x00000007ff167219 */ /* 0x000fe40000011616 */
[-C--:B--2---:R-:W-:Y:S02]  /*2270*/  SHF.R.U32.HI R19, RZ, R18.reuse, R19 ;  /* 0x00000012ff137219 */ /* 0x084fe40000011613 */
[----:B------:R-:W-:Y:S02]  /*2280*/  SHF.R.U32.HI R5, RZ, R18, R5 ;  /* 0x00000012ff057219 */ /* 0x000fe40000011605 */
[----:B------:R-:W-:Y:S02]  /*2290*/  SEL R19, R0, R19, !P0 ;  /* 0x0000001300137207 */ /* 0x000fe40004000000 */
[----:B------:R-:W-:Y:S02]  /*22a0*/  SHF.R.U32.HI R24, RZ, R7, R24 ;  /* 0x00000007ff187219 */ /* 0x000fe40000011618 */
[----:B----4-:R-:W-:-:S02]  /*22b0*/  ISETP.NE.AND P1, PT, R20, 0x1, PT ;  /* 0x000000011400780c */ /* 0x010fc40003f25270 */
[----:B------:R-:W-:Y:S02]  /*22c0*/  SEL R5, R8, R5, !P0 ;  /* 0x0000000508057207 */ /* 0x000fe40004000000 */
[----:B------:R-:W-:Y:S02]  /*22d0*/  SEL R21, R9, R22, !P1 ;  /* 0x0000001609157207 */ /* 0x000fe40004800000 */
[----:B------:R-:W-:Y:S01]  /*22e0*/  SEL R7, R11, R24, !P1 ;  /* 0x000000180b077207 */ /* 0x000fe20004800000 */
[----:B---3--:R-:W-:-:S04]  /*22f0*/  IMAD.HI.U32 R22, R19, R2, RZ ;  /* 0x0000000213167227 */ /* 0x008fc800078e00ff */
[----:B------:R-:W-:Y:S01]  /*2300*/  IMAD.HI.U32 R6, R21, R2, RZ ;  /* 0x0000000215067227 */ /* 0x000fe200078e00ff */
[----:B------:R-:W-:-:S04]  /*2310*/  @P3 SHF.R.U32.HI R19, RZ, R3, R22 ;  /* 0x00000003ff133219 */ /* 0x000fc80000011616 */
[----:B------:R-:W-:Y:S01]  /*2320*/  @P3 SHF.R.U32.HI R21, RZ, R3, R6 ;  /* 0x00000003ff153219 */ /* 0x000fe20000011606 */
[----:B------:R-:W-:-:S04]  /*2330*/  IMAD R19, R66, R19, RZ ;  /* 0x0000001342137224 */ /* 0x000fc800078e02ff */
[----:B------:R-:W-:Y:S01]  /*2340*/  IMAD R6, R66, R21, RZ ;  /* 0x0000001542067224 */ /* 0x000fe200078e02ff */
[C---:B------:R-:W-:Y:S02]  /*2350*/  ISETP.GE.AND P0, PT, R5.reuse, R19, PT ;  /* 0x000000130500720c */ /* 0x040fe40003f06270 */
[----:B------:R-:W-:Y:S02]  /*2360*/  IADD3 R19, PT, PT, -R5, RZ, RZ ;  /* 0x000000ff05137210 */ /* 0x000fe40007ffe1ff */
[----:B------:R-:W-:Y:S01]  /*2370*/  ISETP.GE.OR P0, PT, R7, R6, P0 ;  /* 0x000000060700720c */ /* 0x000fe20000706670 */
[----:B------:R-:W-:-:S04]  /*2380*/  IMAD.HI.U32 R6, R5, R2, RZ ;  /* 0x0000000205067227 */ /* 0x000fc800078e00ff */
[----:B------:R-:W-:Y:S01]  /*2390*/  IMAD R8, R4, R19, R8 ;  /* 0x0000001304087224 */ /* 0x000fe200078e0208 */
[----:B------:R-:W-:-:S04]  /*23a0*/  SHF.R.U32.HI R6, RZ, R3, R6 ;  /* 0x00000003ff067219 */ /* 0x000fc80000011606 */
[----:B------:R-:W-:-:S03]  /*23b0*/  SEL R6, R5, R6, !P3 ;  /* 0x0000000605067207 */ /* 0x000fc60005800000 */
[----:B------:R-:W-:-:S04]  /*23c0*/  @!P0 IMAD.HI.U32 R18, R7, R2, RZ ;  /* 0x0000000207128227 */ /* 0x000fc800078e00ff */
[----:B------:R-:W-:Y:S01]  /*23d0*/  IMAD.MOV R2, RZ, RZ, -R6 ;  /* 0x000000ffff027224 */ /* 0x000fe200078e0a06 */
[----:B------:R-:W-:-:S03]  /*23e0*/  @!P0 SHF.R.U32.HI R18, RZ, R3, R18 ;  /* 0x00000003ff128219 */ /* 0x000fc60000011612 */
[----:B------:R-:W-:Y:S01]  /*23f0*/  IMAD R2, R66, R2, R5 ;  /* 0x0000000242027224 */ /* 0x000fe200078e0205 */
        /* <DEDUP_REMOVED lines=9> */
.L_x_40:
[----:B------:R-:W1:Y:S02]  /*2490*/  LDCU UR8, c[0x0][0xb30] ;  /* 0x00016600ff0877ac */ /* 0x000e640008000800 */
[----:B-1----:R-:W-:-:S09]  /*24a0*/  UISETP.NE.AND UP0, UPT, UR8, 0x1, UPT ;  /* 0x000000010800788c */ /* 0x002fd2000bf05270 */
[----:B------:R-:W-:Y:S05]  /*24b0*/  BRA.U UP0, `(.L_x_41) ;  /* 0x0000000100407547 */ /* 0x000fea000b800000 */
[----:B------:R-:W1:Y:S08]  /*24c0*/  LDC.64 R4, c[0x0][0xb10] ;  /* 0x0002c400ff047b82 */ /* 0x000e700000000a00 */
[----:B------:R-:W2:Y:S08]  /*24d0*/  LDC.64 R2, c[0x0][0xb18] ;  /* 0x0002c600ff027b82 */ /* 0x000eb00000000a00 */
[----:B------:R-:W4:Y:S08]  /*24e0*/  LDC R6, c[0x0][0xb20] ;  /* 0x0002c800ff067b82 */ /* 0x000f300000000800 */
[----:B------:R-:W3:Y:S01]  /*24f0*/  LDC R18, c[0x0][0xb0c] ;  /* 0x0002c300ff127b82 */ /* 0x000ee20000000800 */
[----:B-1----:R-:W-:-:S05]  /*2500*/  IMAD.HI.U32 R4, R11, R4, RZ ;  /* 0x000000040b047227 */ /* 0x002fca00078e00ff */
[----:B------:R-:W-:Y:S01]  /*2510*/  SHF.R.U32.HI R4, RZ, R5, R4 ;  /* 0x00000005ff047219 */ /* 0x000fe20000011604 */
[----:B--2---:R-:W-:Y:S01]  /*2520*/  IMAD.HI.U32 R3, R8, R3, RZ ;  /* 0x0000000308037227 */ /* 0x004fe200078e00ff */
[----:B------:R-:W-:-:S04]  /*2530*/  ISETP.NE.AND P0, PT, R2, 0x1, PT ;  /* 0x000000010200780c */ /* 0x000fc80003f05270 */
[----:B----4-:R-:W-:-:S04]  /*2540*/  SHF.R.U32.HI R3, RZ, R6, R3 ;  /* 0x00000006ff037219 */ /* 0x010fc80000011603 */
[----:B------:R-:W-:Y:S02]  /*2550*/  SEL R3, R8, R3, !P0 ;  /* 0x0000000308037207 */ /* 0x000fe40004000000 */
[----:B---3--:R-:W-:-:S04]  /*2560*/  ISETP.NE.AND P1, PT, R18, 0x1, PT ;  /* 0x000000011200780c */ /* 0x008fc80003f25270 */
[----:B------:R-:W-:-:S05]  /*2570*/  SEL R4, R11, R4, !P1 ;  /* 0x000000040b047207 */ /* 0x000fca0004800000 */
[----:B------:R-:W-:Y:S02]  /*2580*/  IMAD.IADD R5, R3, 0x1, -R4 ;  /* 0x0000000103057824 */ /* 0x000fe400078e0a04 */
[----:B------:R-:W-:Y:S02]  /*2590*/  IMAD.IADD R3, R4, 0x1, -R3 ;  /* 0x0000000104037824 */ /* 0x000fe400078e0a03 */
[----:B------:R-:W-:Y:S02]  /*25a0*/  IMAD R11, R5, R18, R11 ;  /* 0x00000012050b7224 */ /* 0x000fe400078e020b */
[----:B------:R-:W-:-:S07]  /*25b0*/  IMAD R8, R3, R2, R8 ;  /* 0x0000000203087224 */ /* 0x000fce00078e0208 */
.L_x_41:
[----:B------:R-:W-:Y:S01]  /*25c0*/  VIADD R14, R14, 0x1 ;  /* 0x000000010e0e7836 */ /* 0x000fe20000000000 */
[----:B------:R-:W-:Y:S01]  /*25d0*/  UPLOP3.LUT UP5, UPT, UPT, UPT, UPT, 0x80, 0x8 ;  /* 0x000000000008789c */ /* 0x000fe20003faf070 */
[----:B------:R-:W-:Y:S02]  /*25e0*/  IMAD.IADD R113, R11, 0x1, R108 ;  /* 0x000000010b717824 */ /* 0x000fe400078e026c */
[----:B------:R-:W-:Y:S01]  /*25f0*/  IMAD.IADD R114, R8, 0x1, R109 ;  /* 0x0000000108727824 */ /* 0x000fe200078e026d */
[----:B------:R-:W-:-:S04]  /*2600*/  ISETP.NE.AND P0, PT, R14, 0x2, PT ;  /* 0x000000020e00780c */ /* 0x000fc80003f05270 */
[----:B------:R-:W-:Y:S02]  /*2610*/  SEL R2, RZ, 0x1, P0 ;  /* 0x00000001ff027807 */ /* 0x000fe40000000000 */
[----:B------:R-:W-:Y:S02]  /*2620*/  SEL R14, R14, RZ, P0 ;  /* 0x000000ff0e0e7207 */ /* 0x000fe40000000000 */
[----:B------:R-:W-:Y:S01]  /*2630*/  LOP3.LUT R13, R13, R2, RZ, 0x3c, !PT ;  /* 0x000000020d0d7212 */ /* 0x000fe200078e3cff */
[----:B------:R-:W-:Y:S06]  /*2640*/  @P2 BRA `(.L_x_42) ;  /* 0xfffffff000542947 */ /* 0x000fec000383ffff */
[----:B------:R-:W-:Y:S01]  /*2650*/  UIADD3 UR6, UPT, UPT, UR6, 0x40, URZ ;  /* 0x0000004006067890 */ /* 0x000fe2000fffe0ff */
[----:B------:R-:W-:-:S03]  /*2660*/  SHF.L.U32 R3, R15, 0x1f, RZ ;  /* 0x0000001f0f037819 */ /* 0x000fc600000006ff */
[----:B------:R-:W-:-:S09]  /*2670*/  ULEA UR4, UR23, UR6, 0x3 ;  /* 0x0000000617047291 */ /* 0x000fd2000f8e18ff */
[----:B------:R-:W1:Y:S02]  /*2680*/  SYNCS.PHASECHK.TRANS64.TRYWAIT P0, [UR4], R3 ;  /* 0x00000003ff0075a7 */ /* 0x000e640008001104 */
[----:B-1----:R-:W-:Y:S05]  /*2690*/  @!P0 BRA `(.L_x_43) ;  /* 0x0000008400448947 */ /* 0x002fea0003800000 */
.L_x_143:
[----:B------:R-:W-:-:S04]  /*26a0*/  UIADD3 UR5, UPT, UPT, UR23, 0x1, URZ ;  /* 0x0000000117057890 */ /* 0x000fc8000fffe0ff */
[----:B------:R-:W-:-:S04]  /*26b0*/  UISETP.NE.AND UP0, UPT, UR5, 0x8, UPT ;  /* 0x000000080500788c */ /* 0x000fc8000bf05270 */
[----:B------:R-:W-:Y:S02]  /*26c0*/  USEL UR7, URZ, 0x1, UP0 ;  /* 0x00000001ff077887 */ /* 0x000fe40008000000 */
[----:B------:R-:W-:-:S04]  /*26d0*/  USEL UR5, UR5, URZ, UP0 ;  /* 0x000000ff05057287 */ /* 0x000fc80008000000 */
[----:B------:R-:W-:Y:S01]  /*26e0*/  ULEA UR4, UR5, UR6, 0x3 ;  /* 0x0000000605047291 */ /* 0x000fe2000f8e18ff */
[----:B------:R-:W-:-:S04]  /*26f0*/  LOP3.LUT R2, R15, UR7, RZ, 0x3c, !PT ;  /* 0x000000070f027c12 */ /* 0x000fc8000f8e3cff */
[----:B-1----:R-:W-:-:S04]  /*2700*/  SHF.L.U32 R3, R2, 0x1f, RZ ;  /* 0x0000001f02037819 */ /* 0x002fc800000006ff */
[----:B------:R-:W1:Y:S02]  /*2710*/  SYNCS.PHASECHK.TRANS64.TRYWAIT P0, [UR4], R3 ;  /* 0x00000003ff0075a7 */ /* 0x000e640008001104 */
[----:B-1----:R-:W-:Y:S05]  /*2720*/  @!P0 BRA `(.L_x_44) ;  /* 0x0000008400388947 */ /* 0x002fea0003800000 */
.L_x_145:
        /* <DEDUP_REMOVED lines=9> */
.L_x_147:
        /* <DEDUP_REMOVED lines=9> */
.L_x_149:
        /* <DEDUP_REMOVED lines=9> */
.L_x_151:
        /* <DEDUP_REMOVED lines=9> */
.L_x_153:
        /* <DEDUP_REMOVED lines=9> */
.L_x_155:
[----:B------:R-:W-:-:S04]  /*2a00*/  UIADD3 UR5, UPT, UPT, UR5, 0x1, URZ ;  /* 0x0000000105057890 */ /* 0x000fc8000fffe0ff */
[----:B------:R-:W-:-:S04]  /*2a10*/  UISETP.NE.AND UP0, UPT, UR5, 0x8, UPT ;  /* 0x000000080500788c */ /* 0x000fc8000bf05270 */
[----:B------:R-:W-:Y:S02]  /*2a20*/  USEL UR4, URZ, 0x1, UP0 ;  /* 0x00000001ff047887 */ /* 0x000fe40008000000 */
[----:B------:R-:W-:-:S04]  /*2a30*/  USEL UR5, UR5, URZ, UP0 ;  /* 0x000000ff05057287 */ /* 0x000fc80008000000 */
[----:B------:R-:W-:Y:S01]  /*2a40*/  ULEA UR5, UR5, UR6, 0x3 ;  /* 0x0000000605057291 */ /* 0x000fe2000f8e18ff */
[----:B-1----:R-:W-:-:S04]  /*2a50*/  LOP3.LUT R3, R2, UR4, RZ, 0x3c, !PT ;  /* 0x0000000402037c12 */ /* 0x002fc8000f8e3cff */
[----:B------:R-:W-:Y:S01]  /*2a60*/  SHF.L.U32 R3, R3, 0x1f, RZ ;  /* 0x0000001f03037819 */ /* 0x000fe200000006ff */
[----:B---3--:R-:W-:-:S07]  /*2a70*/  IMAD.U32 R0, RZ, RZ, UR5 ;  /* 0x00000005ff007e24 */ /* 0x008fce000f8e00ff */
.L_x_50:
[----:B-1----:R1:W2:Y:S02]  /*2a80*/  SYNCS.PHASECHK.TRANS64.TRYWAIT P0, [R0+URZ], R3 ;  /* 0x00000003000075a7 */ /* 0x0022a400080011ff */
[----:B--2---:R-:W-:Y:S05]  /*2a90*/  @!P0 NANOSLEEP.SYNCS 0x989680 ;  /* 0x009896800000895d */ /* 0x004fea0003900000 */
[----:B------:R-:W2:Y:S02]  /*2aa0*/  @!P0 SYNCS.PHASECHK.TRANS64 P0, [R0+URZ], R3 ;  /* 0x00000003000085a7 */ /* 0x000ea400080010ff */
[----:B--2---:R-:W-:Y:S05]  /*2ab0*/  @P0 EXIT ;  /* 0x000000000000094d */ /* 0x004fea0003800000 */
[----:B------:R-:W-:Y:S05]  /*2ac0*/  BRA `(.L_x_50) ;  /* 0xfffffffc00ec7947 */ /* 0x000fea000383ffff */
.L_x_22:
[----:B------:R-:W-:-:S04]  /*2ad0*/  UISETP.NE.AND UP1, UPT, UR37, URZ, UPT ;  /* 0x000000ff2500728c */ /* 0x000fc8000bf25270 */
[----:B------:R-:W-:-:S09]  /*2ae0*/  UISETP.NE.OR UP1, UPT, UR10, 0x1, UP1 ;  /* 0x000000010a00788c */ /* 0x000fd20008f25670 */
[----:B------:R-:W-:Y:S05]  /*2af0*/  BRA.U UP1, `(.L_x_51) ;  /* 0x00000005014c7547 */ /* 0x000fea000b800000 */
[----:B------:R-:W-:Y:S01]  /*2b00*/  HFMA2 R11, -RZ, RZ, 0, 0 ;  /* 0x00000000ff0b7431 */ /* 0x000fe200000001ff */
[----:B------:R-:W-:Y:S01]  /*2b10*/  ISETP.GE.U32.AND P2, PT, R10, 0x2, PT ;  /* 0x000000020a00780c */ /* 0x000fe20003f46070 */
[----:B------:R-:W-:Y:S01]  /*2b20*/  IMAD.MOV.U32 R12, RZ, RZ, 0x1 ;  /* 0x00000001ff0c7424 */ /* 0x000fe200078e00ff */
[----:B------:R-:W-:Y:S01]  /*2b30*/  CS2R R8, SRZ ;  /* 0x0000000000087805 */ /* 0x000fe2000001ff00 */
[----:B------:R-:W-:Y:S01]  /*2b40*/  IMAD.MOV.U32 R3, RZ, RZ, RZ ;  /* 0x000000ffff037224 */ /* 0x000fe200078e00ff */
[----:B------:R-:W-:Y:S01]  /*2b50*/  UMOV UR4, 0x400 ;  /* 0x0000040000047882 */ /* 0x000fe20000000000 */
[----:B------:R-:W-:Y:S01]  /*2b60*/  UMOV UR6, URZ ;  /* 0x000000ff00067c82 */ /* 0x000fe20008000000 */
[----:B------:R-:W-:-:S12]  /*2b70*/  ULEA UR37, UR37, UR4, 0x18 ;  /* 0x0000000425257291 */ /* 0x000fd8000f8ec0ff */
.L_x_55:
[----:B------:R-:W-:Y:S02]  /*2b80*/  LEA R0, R3, UR37, 0x3 ;  /* 0x0000002503007c11 */ /* 0x000fe4000f8e18ff */
[----:B------:R-:W-:-:S03]  /*2b90*/  SHF.L.U32 R5, R8, 0x1f, RZ ;  /* 0x0000001f08057819 */ /* 0x000fc600000006ff */
[----:B------:R-:W-:Y:S01]  /*2ba0*/  VIADD R4, R0, 0x140 ;  /* 0x0000014000047836 */ /* 0x000fe20000000000 */
[----:B------:R-:W1:Y:S02]  /*2bb0*/  SYNCS.PHASECHK.TRANS64.TRYWAIT P0, [R0+URZ+0x130], R5 ;  /* 0x00013005000075a7 */ /* 0x000e6400080011ff */
[----:B-1----:R-:W-:Y:S05]  /*2bc0*/  @!P0 BRA `(.L_x_52) ;  /* 0x0000008000a08947 */ /* 0x002fea0003800000 */
.L_x_156:
[----:B------:R-:W-:Y:S01]  /*2bd0*/  ULEA UR5, UR6, UR37, 0x3 ;  /* 0x0000002506057291 */ /* 0x000fe2000f8e18ff */
[----:B------:R-:W-:Y:S01]  /*2be0*/  PRMT R4, RZ, 0x654, R4 ;  /* 0x00000654ff047816 */ /* 0x000fe20000000004 */
[----:B-1----:R-:W-:Y:S01]  /*2bf0*/  @!P2 IMAD.MOV.U32 R5, RZ, RZ, 0x10 ;  /* 0x00000010ff05a424 */ /* 0x002fe200078e00ff */
[----:B------:R-:W-:Y:S01]  /*2c00*/  SHF.L.U32 R7, R12, 0x1f, RZ ;  /* 0x0000001f0c077819 */ /* 0x000fe200000006ff */
[----:B------:R-:W-:Y:S01]  /*2c10*/  UIADD3 UR4, UPT, UPT, UR5, 0xd0, URZ ;  /* 0x000000d005047890 */ /* 0x000fe2000fffe0ff */
[----:B------:R1:W-:Y:S05]  /*2c20*/  SYNCS.ARRIVE.TRANS64.RED.A1T0 RZ, [R4+URZ], RZ ;  /* 0x000000ff04ff79a7 */ /* 0x0003ea00081004ff */
[----:B------:R-:W-:Y:S01]  /*2c30*/  IMAD.U32 R13, RZ, RZ, UR4 ;  /* 0x00000004ff0d7e24 */ /* 0x000fe2000f8e00ff */
[----:B------:R-:W2:Y:S04]  /*2c40*/  SYNCS.PHASECHK.TRANS64.TRYWAIT P0, [UR5+0xe0], R7 ;  /* 0x0000e007ff0075a7 */ /* 0x000ea80008001105 */
[----:B------:R-:W-:Y:S01]  /*2c50*/  PRMT R13, R10, 0x654, R13 ;  /* 0x000006540a0d7816 */ /* 0x000fe2000000000d */
[----:B-12---:R-:W-:Y:S06]  /*2c60*/  @!P0 BRA `(.L_x_53) ;  /* 0x00000080008c8947 */ /* 0x006fec0003800000 */
.L_x_158:
[----:B------:R-:W-:Y:S01]  /*2c70*/  ULEA UR4, UR6, UR37, 0x4 ;  /* 0x0000002506047291 */ /* 0x000fe2000f8e20ff */
[----:B------:R-:W-:Y:S01]  /*2c80*/  SEL R2, R13, R2, !P2 ;  /* 0x000000020d027207 */ /* 0x000fe20005000000 */
[----:B------:R-:W-:Y:S01]  /*2c90*/  UIADD3 UR5, UPT, UPT, UR5, 0xd0, URZ ;  /* 0x000000d005057890 */ /* 0x000fe2000fffe0ff */
[----:B-1----:R-:W-:Y:S01]  /*2ca0*/  LEA R0, R11, UR37, 0x3 ;  /* 0x000000250b007c11 */ /* 0x002fe2000f8e18ff */
[----:B------:R-:W-:Y:S01]  /*2cb0*/  UIADD3 UR4, UPT, UPT, UR4, 0x160, URZ ;  /* 0x0000016004047890 */ /* 0x000fe2000fffe0ff */
[----:B------:R1:W-:Y:S01]  /*2cc0*/  @!P2 SYNCS.ARRIVE.TRANS64.RED RZ, [R2+URZ], R5 ;  /* 0x0000000502ffa9a7 */ /* 0x0003e200080004ff */
[----:B------:R-:W-:Y:S01]  /*2cd0*/  UIADD3 UR6, UPT, UPT, UR6, 0x1, URZ ;  /* 0x0000000106067890 */ /* 0x000fe2000fffe0ff */
[----:B------:R-:W-:-:S03]  /*2ce0*/  VIADD R3, R3, 0x1 ;  /* 0x0000000103037836 */ /* 0x000fc60000000000 */
[----:B------:R-:W-:Y:S02]  /*2cf0*/  UISETP.NE.AND UP0, UPT, UR6, 0x2, UPT ;  /* 0x000000020600788c */ /* 0x000fe4000bf05270 */
[----:B------:R-:W-:Y:S01]  /*2d00*/  ISETP.NE.AND P0, PT, R3, 0x2, PT ;  /* 0x000000020300780c */ /* 0x000fe20003f05270 */
[----:B------:R-:W-:Y:S06]  /*2d10*/  UGETNEXTWORKID.BROADCAST [UR4], [UR5] ;  /* 0x00000000040073ca */ /* 0x000fec0008000100 */
[----:B------:R-:W-:Y:S02]  /*2d20*/  USEL UR4, URZ, 0x1, UP0 ;  /* 0x00000001ff047887 */ /* 0x000fe40008000000 */
[----:B------:R-:W-:-:S04]  /*2d30*/  USEL UR6, UR6, URZ, UP0 ;  /* 0x000000ff06067287 */ /* 0x000fc80008000000 */
[----:B------:R-:W-:Y:S02]  /*2d40*/  LOP3.LUT R12, R12, UR4, RZ, 0x3c, !PT ;  /* 0x000000040c0c7c12 */ /* 0x000fe4000f8e3cff */
[----:B-1----:R-:W-:-:S04]  /*2d50*/  SHF.L.U32 R5, R9, 0x1f, RZ ;  /* 0x0000001f09057819 */ /* 0x002fc800000006ff */
[----:B------:R-:W1:Y:S02]  /*2d60*/  SYNCS.PHASECHK.TRANS64.TRYWAIT P1, [R0+URZ+0xd0], R5 ;  /* 0x0000d005000075a7 */ /* 0x000e6400080211ff */
[----:B-1----:R-:W-:Y:S05]  /*2d70*/  @!P1 BRA `(.L_x_54) ;  /* 0x0000008000609947 */ /* 0x002fea0003800000 */
.L_x_159:
[----:B------:R-:W-:Y:S01]  /*2d80*/  LEA R4, R11, UR37, 0x4 ;  /* 0x000000250b047c11 */ /* 0x000fe2000f8e20ff */
[----:B-1----:R-:W-:Y:S01]  /*2d90*/  VIADD R0, R0, 0xe0 ;  /* 0x000000e000007836 */ /* 0x002fe20000000000 */
[----:B------:R-:W-:Y:S01]  /*2da0*/  SEL R3, R3, RZ, P0 ;  /* 0x000000ff03037207 */ /* 0x000fe20000000000 */
[----:B------:R-:W-:-:S03]  /*2db0*/  VIADD R11, R11, 0x1 ;  /* 0x000000010b0b7836 */ /* 0x000fc60000000000 */
[----:B------:R-:W1:Y:S01]  /*2dc0*/  LDS.128 R4, [R4+0x160] ;  /* 0x0001600004047984 */ /* 0x000e620000000c00 */
[----:B------:R-:W-:Y:S02]  /*2dd0*/  PRMT R0, RZ, 0x654, R0 ;  /* 0x00000654ff007816 */ /* 0x000fe40000000000 */
[C---:B------:R-:W-:Y:S01]  /*2de0*/  ISETP.NE.AND P1, PT, R11.reuse, 0x2, PT ;  /* 0x000000020b00780c */ /* 0x040fe20003f25270 */
[----:B------:R-:W-:Y:S01]  /*2df0*/  @!PT LDS RZ, [RZ] ;  /* 0x00000000fffff984 */ /* 0x000fe20000000800 */
[----:B------:R-:W-:Y:S01]  /*2e00*/  @!PT LDS RZ, [RZ] ;  /* 0x00000000fffff984 */ /* 0x000fe20000000800 */
[----:B------:R-:W-:Y:S01]  /*2e10*/  @!PT LDS RZ, [RZ] ;  /* 0x00000000fffff984 */ /* 0x000fe20000000800 */
[----:B------:R-:W-:Y:S01]  /*2e20*/  @!PT LDS RZ, [RZ] ;  /* 0x00000000fffff984 */ /* 0x000fe20000000800 */
[----:B------:R2:W-:Y:S06]  /*2e30*/  MEMBAR.ALL.CTA ;  /* 0x0000000000007992 */ /* 0x0005ec0000008000 */
[----:B--2---:R-:W2:Y:S01]  /*2e40*/  FENCE.VIEW.ASYNC.S ;  /* 0x00000000000073c6 */ /* 0x004ea20000000000 */
[----:B------:R-:W-:Y:S01]  /*2e50*/  SEL R11, R11, RZ, P1 ;  /* 0x000000ff0b0b7207 */ /* 0x000fe20000800000 */
[----:B--2---:R2:W-:Y:S01]  /*2e60*/  SYNCS.ARRIVE.TRANS64.RED.A1T0 RZ, [R0+URZ], RZ ;  /* 0x000000ff00ff79a7 */ /* 0x0045e200081004ff */
[----:B-1----:R-:W-:-:S02]  /*2e70*/  LOP3.LUT P3, RZ, R6, 0x1, RZ, 0xc0, !PT ;  /* 0x0000000106ff7812 */ /* 0x002fc4000786c0ff */
[----:B------:R-:W-:-:S04]  /*2e80*/  SEL R5, RZ, 0x1, P0 ;  /* 0x00000001ff057807 */ /* 0x000fc80000000000 */
[----:B------:R-:W-:Y:S02]  /*2e90*/  LOP3.LUT R8, R8, R5, RZ, 0x3c, !PT ;  /* 0x0000000508087212 */ /* 0x000fe400078e3cff */
[----:B--2---:R-:W-:-:S04]  /*2ea0*/  SEL R0, RZ, 0x1, P1 ;  /* 0x00000001ff007807 */ /* 0x004fc80000800000 */
[----:B------:R-:W-:Y:S01]  /*2eb0*/  LOP3.LUT R9, R9, R0, RZ, 0x3c, !PT ;  /* 0x0000000009097212 */ /* 0x000fe200078e3cff */
[----:B------:R-:W-:Y:S06]  /*2ec0*/  @P3 BRA `(.L_x_55) ;  /* 0xfffffffc002c3947 */ /* 0x000fec000383ffff */
[----:B------:R-:W-:Y:S01]  /*2ed0*/  ULEA UR5, UR6, UR37, 0x3 ;  /* 0x0000002506057291 */ /* 0x000fe2000f8e18ff */
[----:B------:R-:W-:-:S08]  /*2ee0*/  SHF.L.U32 R3, R12, 0x1f, RZ ;  /* 0x0000001f0c037819 */ /* 0x000fd000000006ff */
[----:B------:R-:W1:Y:S02]  /*2ef0*/  SYNCS.PHASECHK.TRANS64 P0, [UR5+0xe0], R3 ;  /* 0x0000e003ff0075a7 */ /* 0x000e640008001005 */
[----:B-1----:R-:W-:Y:S05]  /*2f00*/  @P0 BRA `(.L_x_56) ;  /* 0x0000000000080947 */ /* 0x002fea0003800000 */
[----:B------:R-:W1:Y:S02]  /*2f10*/  SYNCS.PHASECHK.TRANS64.TRYWAIT P0, [UR5+0xe0], R3 ;  /* 0x0000e003ff0075a7 */ /* 0x000e640008001105 */
[----:B-1----:R-:W-:Y:S05]  /*2f20*/  @!P0 BRA `(.L_x_57) ;  /* 0x0000008000088947 */ /* 0x002fea0003800000 */
.L_x_56:
[----:B------:R-:W-:-:S04]  /*2f30*/  UIADD3 UR4, UPT, UPT, UR6, 0x1, URZ ;  /* 0x0000000106047890 */ /* 0x000fc8000fffe0ff */
[----:B------:R-:W-:-:S04]  /*2f40*/  UISETP.NE.AND UP0, UPT, UR4, 0x2, UPT ;  /* 0x000000020400788c */ /* 0x000fc8000bf05270 */
[----:B------:R-:W-:Y:S02]  /*2f50*/  USEL UR7, URZ, 0x1, UP0 ;  /* 0x00000001ff077887 */ /* 0x000fe40008000000 */
[----:B------:R-:W-:-:S04]  /*2f60*/  USEL UR4, UR4, URZ, UP0 ;  /* 0x000000ff04047287 */ /* 0x000fc80008000000 */
[----:B------:R-:W-:Y:S01]  /*2f70*/  ULEA UR4, UR4, UR37, 0x3 ;  /* 0x0000002504047291 */ /* 0x000fe2000f8e18ff */
[----:B-1----:R-:W-:-:S04]  /*2f80*/  LOP3.LUT R3, R12, UR7, RZ, 0x3c, !PT ;  /* 0x000000070c037c12 */ /* 0x002fc8000f8e3cff */
[----:B------:R-:W-:-:S04]  /*2f90*/  SHF.L.U32 R0, R3, 0x1f, RZ ;  /* 0x0000001f03007819 */ /* 0x000fc800000006ff */
[----:B------:R-:W1:Y:S02]  /*2fa0*/  SYNCS.PHASECHK.TRANS64 P0, [UR4+0xe0], R0 ;  /* 0x0000e000ff0075a7 */ /* 0x000e640008001004 */
[----:B-1----:R-:W-:Y:S05]  /*2fb0*/  @P0 EXIT ;  /* 0x000000000000094d */ /* 0x002fea0003800000 */
[----:B------:R-:W-:Y:S02]  /*2fc0*/  SHF.L.U32 R3, R3, 0x1f, RZ ;  /* 0x0000001f03037819 */ /* 0x000fe400000006ff */
[----:B------:R-:W-:-:S07]  /*2fd0*/  MOV R0, UR4 ;  /* 0x0000000400007c02 */ /* 0x000fce0008000f00 */
.L_x_58:
[----:B-1----:R1:W2:Y:S02]  /*2fe0*/  SYNCS.PHASECHK.TRANS64.TRYWAIT P0, [R0+URZ+0xe0], R3 ;  /* 0x0000e003000075a7 */ /* 0x0022a400080011ff */
[----:B--2---:R-:W-:Y:S05]  /*2ff0*/  @!P0 NANOSLEEP.SYNCS 0x989680 ;  /* 0x009896800000895d */ /* 0x004fea0003900000 */
[----:B------:R-:W2:Y:S02]  /*3000*/  @!P0 SYNCS.PHASECHK.TRANS64 P0, [R0+URZ+0xe0], R3 ;  /* 0x0000e003000085a7 */ /* 0x000ea400080010ff */
[----:B--2---:R-:W-:Y:S05]  /*3010*/  @P0 EXIT ;  /* 0x000000000000094d */ /* 0x004fea0003800000 */
[----:B------:R-:W-:Y:S05]  /*3020*/  BRA `(.L_x_58) ;  /* 0xfffffffc00ec7947 */ /* 0x000fea000383ffff */
.L_x_51:
[----:B------:R-:W-:Y:S05]  /*3030*/  BRA.U UP4, `(.L_x_59) ;  /* 0x0000001104d87547 */ /* 0x000fea000b800000 */
[----:B------:R-:W-:Y:S01]  /*3040*/  UMOV UR6, 0x40 ;  /* 0x0000004000067882 */ /* 0x000fe20000000000 */
[----:B------:R-:W-:Y:S01]  /*3050*/  NOP ;  /* 0x0000000000007918 */ /* 0x000fe20000000000 */
[----:B------:R-:W-:Y:S01]  /*3060*/  ULEA UR6, UR37, UR6, 0x18 ;  /* 0x0000000625067291 */ /* 0x000fe2000f8ec0ff */
[----:B------:R-:W-:Y:S02]  /*3070*/  UMOV UR7, 0x400 ;  /* 0x0000040000077882 */ /* 0x000fe40000000000 */
[----:B------:R-:W-:-:S06]  /*3080*/  ULEA UR37, UR37, UR7, 0x18 ;  /* 0x0000000725257291 */ /* 0x000fcc000f8ec0ff */
[----:B------:R-:W1:Y:S02]  /*3090*/  LDS.U8 R2, [UR6+0x1c] ;  /* 0x00001c06ff027984 */ /* 0x000e640008000000 */
[----:B-1----:R-:W-:-:S13]  /*30a0*/  ISETP.NE.AND P0, PT, R2, RZ, PT ;  /* 0x000000ff0200720c */ /* 0x002fda0003f05270 */
[----:B------:R-:W-:Y:S05]  /*30b0*/  @P0 BRA `(.L_x_60) ;  /* 0x0000000400080947 */ /* 0x000fea0003800000 */
[----:B------:R-:W-:Y:S02]  /*30c0*/  UISETP.NE.U32.AND UP0, UPT, UR5, 0x1, UPT ;  /* 0x000000010500788c */ /* 0x000fe4000bf05070 */
[----:B------:R-:W-:-:S07]  /*30d0*/  UIADD3 UR8, UPT, UPT, UR6, 0x8, URZ ;  /* 0x0000000806087890 */ /* 0x000fce000fffe0ff */
[----:B------:R-:W-:Y:S05]  /*30e0*/  BRA.U !UP0, `(.L_x_61) ;  /* 0x00000001089c7547 */ /* 0x000fea000b800000 */
[----:B------:R-:W-:Y:S01]  /*30f0*/  ELECT P0, URZ, PT ;  /* 0x0000000000ff782f */ /* 0x000fe20003800000 */
[----:B------:R-:W-:-:S12]  /*3100*/  BSSY B0, `(.L_x_61) ;  /* 0x0000025000007945 */ /* 0x000fd80003800000 */
[----:B------:R-:W-:Y:S05]  /*3110*/  @!P0 BRA `(.L_x_62) ;  /* 0x00000000008c8947 */ /* 0x000fea0003800000 */
[----:B------:R-:W-:-:S05]  /*3120*/  UMOV UR7, 0x10 ;  /* 0x0000001000077882 */ /* 0x000fca0000000000 */
[----:B------:R-:W-:Y:S04]  /*3130*/  DEPBAR.LE SB1, 0x36 ;  /* 0x00009d800000791a */ /* 0x000fe80000000000 */
[----:B------:R-:W1:Y:S02]  /*3140*/  UTCATOMSWS.2CTA.FIND_AND_SET.ALIGN UP1, UR7, UR7 ;  /* 0x00000007000775e3 */ /* 0x000e640008220800 */
[----:B-1----:R-:W-:Y:S01]  /*3150*/  MOV R11, UR7 ;  /* 0x00000007000b7c02 */ /* 0x002fe20008000f00 */
[----:B------:R-:W-:Y:S06]  /*3160*/  BRA.U UP1, `(.L_x_63) ;  /* 0x0000000101187547 */ /* 0x000fec000b800000 */
.L_x_64:
[----:B------:R-:W-:Y:S05]  /*3170*/  NANOSLEEP 0x64 ;  /* 0x000000640000795d */ /* 0x000fea0003800000 */
[----:B------:R-:W-:-:S05]  /*3180*/  UMOV UR7, 0x10 ;  /* 0x0000001000077882 */ /* 0x000fca0000000000 */
[----:B------:R-:W-:Y:S04]  /*3190*/  DEPBAR.LE SB1, 0x36 ;  /* 0x00009d800000791a */ /* 0x000fe80000000000 */
[----:B------:R-:W1:Y:S02]  /*31a0*/  UTCATOMSWS.2CTA.FIND_AND_SET.ALIGN UP1, UR7, UR7 ;  /* 0x00000007000775e3 */ /* 0x000e640008220800 */
[----:B-1----:R-:W-:Y:S01]  /*31b0*/  MOV R11, UR7 ;  /* 0x00000007000b7c02 */ /* 0x002fe20008000f00 */
[----:B------:R-:W-:Y:S05]  /*31c0*/  BRA.U !UP1, `(.L_x_64) ;  /* 0xfffffffd09e87547 */ /* 0x000fea000b83ffff */
.L_x_63:
[----:B------:R-:W1:Y:S01]  /*31d0*/  LDS R5, [UR6+0x10] ;  /* 0x00001006ff057984 */ /* 0x000e620008000800 */
[----:B------:R-:W-:Y:S01]  /*31e0*/  IMAD.U32 R3, RZ, RZ, UR37 ;  /* 0x00000025ff037e24 */ /* 0x000fe2000f8e00ff */
[----:B------:R-:W-:-:S03]  /*31f0*/  MOV R2, UR4 ;  /* 0x0000000400027c02 */ /* 0x000fc60008000f00 */
[----:B------:R-:W-:Y:S01]  /*3200*/  VIADD R3, R3, 0x180 ;  /* 0x0000018003037836 */ /* 0x000fe20000000000 */
[----:B-1----:R-:W-:-:S04]  /*3210*/  SHF.L.U32 R5, R5, 0x1f, RZ ;  /* 0x0000001f05057819 */ /* 0x002fc800000006ff */
[----:B------:R-:W1:Y:S02]  /*3220*/  SYNCS.PHASECHK.TRANS64.TRYWAIT P0, [UR6+0x8], R5 ;  /* 0x00000805ff0075a7 */ /* 0x000e640008001106 */
[----:B-1----:R-:W-:Y:S05]  /*3230*/  @P0 BRA `(.L_x_65) ;  /* 0x0000000000080947 */ /* 0x002fea0003800000 */
[----:B------:R-:W1:Y:S02]  /*3240*/  SYNCS.PHASECHK.TRANS64.TRYWAIT P0, [UR6+0x8], R5 ;  /* 0x00000805ff0075a7 */ /* 0x000e640008001106 */
[----:B-1----:R-:W-:Y:S05]  /*3250*/  @!P0 BRA `(.L_x_66) ;  /* 0x0000007c00548947 */ /* 0x002fea0003800000 */
.L_x_65:
[----:B-1----:R-:W-:Y:S01]  /*3260*/  HFMA2 R4, -RZ, RZ, 0, 5.9604644775390625e-08 ;  /* 0x00000001ff047431 */ /* 0x002fe200000001ff */
[----:B------:R-:W-:Y:S01]  /*3270*/  UPRMT UR7, UR4, 0x654, UR8 ;  /* 0x0000065404077896 */ /* 0x000fe20008000008 */
[----:B------:R-:W-:Y:S01]  /*3280*/  IMAD.MOV.U32 R6, RZ, RZ, 0xffff ;  /* 0x0000ffffff067424 */ /* 0x000fe200078e00ff */
[----:B------:R-:W-:Y:S01]  /*3290*/  PRMT R2, R2, 0x654, R3 ;  /* 0x0000065402027816 */ /* 0x000fe20000000003 */
[----:B------:R-:W-:Y:S02]  /*32a0*/  IMAD.MOV.U32 R5, RZ, RZ, 0x4 ;  /* 0x00000004ff057424 */ /* 0x000fe400078e00ff */
[----:B------:R-:W-:Y:S01]  /*32b0*/  IMAD.SHL.U32 R9, R11, 0x20, RZ ;  /* 0x000000200b097824 */ /* 0x000fe200078e00ff */
[----:B------:R-:W-:Y:S02]  /*32c0*/  MOV R3, UR7 ;  /* 0x0000000700037c02 */ /* 0x000fe40008000f00 */
[-C--:B------:R-:W-:Y:S01]  /*32d0*/  SHF.L.U32 R7, R6, R11.reuse, RZ ;  /* 0x0000000b06077219 */ /* 0x080fe200000006ff */
[----:B------:R1:W-:Y:S01]  /*32e0*/  SYNCS.ARRIVE.TRANS64.RED RZ, [UR7], R5 ;  /* 0x00000005ffff79a7 */ /* 0x0003e20008000407 */
[----:B------:R-:W-:Y:S01]  /*32f0*/  SHF.L.U32 R6, R4, R11, RZ ;  /* 0x0000000b04067219 */ /* 0x000fe200000006ff */
[----:B------:R1:W-:Y:S04]  /*3300*/  STS [UR37+0x180], R9 ;  /* 0x00018009ff007988 */ /* 0x0003e80008000825 */
[----:B------:R1:W-:Y:S04]  /*3310*/  STAS [R2.64], R11 ;  /* 0x0000000b02007dbd */ /* 0x0003e8000c0008ff */
[----:B------:R1:W-:Y:S04]  /*3320*/  ATOMS.OR RZ, [UR6+0x14], R7 ;  /* 0x00001407ffff798c */ /* 0x0003e8000b000006 */
[----:B------:R1:W-:Y:S04]  /*3330*/  ATOMS.OR RZ, [UR6+0x18], R6 ;  /* 0x00001806ffff798c */ /* 0x0003e8000b000006 */
[----:B------:R1:W-:Y:S02]  /*3340*/  ATOMS.XOR RZ, [UR6+0x10], R4 ;  /* 0x00001004ffff798c */ /* 0x0003e4000b800006 */
.L_x_62:
[----:B------:R-:W-:Y:S05]  /*3350*/  BSYNC B0 ;  /* 0x0000000000007941 */ /* 0x000fea0003800000 */
.L_x_61:
[----:B------:R-:W-:Y:S05]  /*3360*/  BRA.U UP0, `(.L_x_67) ;  /* 0x00000001006c7547 */ /* 0x000fea000b800000 */
[----:B------:R-:W-:-:S03]  /*3370*/  UMOV UR7, 0xffffffff ;  /* 0xffffffff00077882 */ /* 0x000fc60000000000 */
[----:B------:R-:W-:Y:S05]  /*3380*/  BRA.DIV UR7, `(.L_x_68) ;  /* 0x0000007e07207947 */ /* 0x000fea000b800000 */
[----:B------:R-:W-:-:S13]  /*3390*/  ELECT P6, URZ, PT ;  /* 0x0000000000ff782f */ /* 0x000fda00038c0000 */
.L_x_163:
[----:B------:R-:W-:Y:S05]  /*33a0*/  @!P6 BRA `(.L_x_67) ;  /* 0x00000000005ce947 */ /* 0x000fea0003800000 */
[----:B-1----:R-:W1:Y:S02]  /*33b0*/  LDS R3, [UR6+0x10] ;  /* 0x00001006ff037984 */ /* 0x002e640008000800 */
[----:B-1----:R-:W-:-:S04]  /*33c0*/  SHF.L.U32 R3, R3, 0x1f, RZ ;  /* 0x0000001f03037819 */ /* 0x002fc800000006ff */
[----:B------:R-:W1:Y:S02]  /*33d0*/  SYNCS.PHASECHK.TRANS64.TRYWAIT P0, [UR6+0x8], R3 ;  /* 0x00000803ff0075a7 */ /* 0x000e640008001106 */
[----:B-1----:R-:W-:Y:S05]  /*33e0*/  @P0 BRA `(.L_x_69) ;  /* 0x0000000000080947 */ /* 0x002fea0003800000 */
[----:B------:R-:W1:Y:S02]  /*33f0*/  SYNCS.PHASECHK.TRANS64.TRYWAIT P0, [UR6+0x8], R3 ;  /* 0x00000803ff0075a7 */ /* 0x000e640008001106 */
[----:B-1----:R-:W-:Y:S05]  /*3400*/  @!P0 BRA `(.L_x_70) ;  /* 0x0000007c00208947 */ /* 0x002fea0003800000 */
.L_x_69:
[----:B------:R-:W2:Y:S01]  /*3410*/  LDS R5, [UR37+0x180] ;  /* 0x00018025ff057984 */ /* 0x000ea20008000800 */
[----:B-1----:R-:W-:Y:S02]  /*3420*/  HFMA2 R2, -RZ, RZ, 0, 5.9604644775390625e-08 ;  /* 0x00000001ff027431 */ /* 0x002fe400000001ff */
[----:B------:R-:W-:Y:S01]  /*3430*/  IMAD.MOV.U32 R3, RZ, RZ, 0xffff ;  /* 0x0000ffffff037424 */ /* 0x000fe200078e00ff */
[----:B------:R-:W-:Y:S01]  /*3440*/  UPRMT UR7, UR4, 0x654, UR8 ;  /* 0x0000065404077896 */ /* 0x000fe20008000008 */
[----:B--2---:R-:W-:-:S03]  /*3450*/  IMAD.SHL.U32 R4, R5, 0x20, RZ ;  /* 0x0000002005047824 */ /* 0x004fc600078e00ff */
[-C--:B------:R-:W-:Y:S02]  /*3460*/  SHF.L.U32 R3, R3, R5.reuse, RZ ;  /* 0x0000000503037219 */ /* 0x080fe400000006ff */
[----:B------:R-:W-:Y:S01]  /*3470*/  SHF.L.U32 R5, R2, R5, RZ ;  /* 0x0000000502057219 */ /* 0x000fe200000006ff */
[----:B------:R2:W-:Y:S04]  /*3480*/  STS [UR37+0x180], R4 ;  /* 0x00018004ff007988 */ /* 0x0005e80008000825 */
[----:B------:R2:W-:Y:S04]  /*3490*/  ATOMS.OR RZ, [UR6+0x14], R3 ;  /* 0x00001403ffff798c */ /* 0x0005e8000b000006 */
[----:B------:R2:W-:Y:S01]  /*34a0*/  ATOMS.OR RZ, [UR6+0x18], R5 ;  /* 0x00001805ffff798c */ /* 0x0005e2000b000006 */
[----:B------:R-:W-:Y:S03]  /*34b0*/  SYNCS.ARRIVE.TRANS64.RED.A1T0 RZ, [UR7], RZ ;  /* 0x000000ffffff79a7 */ /* 0x000fe60008100407 */
[----:B------:R2:W-:Y:S01]  /*34c0*/  ATOMS.XOR RZ, [UR6+0x10], R2 ;  /* 0x00001002ffff798c */ /* 0x0005e2000b800006 */
[----:B------:R-:W-:Y:S05]  /*34d0*/  BRA `(.L_x_67) ;  /* 0x0000000000107947 */ /* 0x000fea0003800000 */
.L_x_60:
[----:B------:R-:W-:-:S05]  /*34e0*/  MOV R2, 0xffffffff ;  /* 0xffffffff00027802 */ /* 0x000fca0000000f00 */
[----:B------:R1:W-:Y:S02]  /*34f0*/  STS [UR37+0x180], R2 ;  /* 0x00018002ff007988 */ /* 0x0003e40008000825 */
[----:B-1----:R-:W-:Y:S02]  /*3500*/  MOV R2, 0x3520 ;  /* 0x0000352000027802 */ /* 0x002fe40000000f00 */
[----:B-----5:R-:W-:Y:S05]  /*3510*/  CALL.REL.NOINC `($__internal_1_$__cuda_sm10x_tcgen05_guardrail_trap_phase_invalid_during_alloc) ;  /* 0x0000008000b47944 */ /* 0x020fea0003c00000 */
.L_x_67:
[----:B------:R-:W-:Y:S05]  /*3520*/  WARPSYNC.ALL ;  /* 0x0000000000007948 */ /* 0x000fea0003800000 */
[----:B------:R-:W3:Y:S01]  /*3530*/  S2UR UR7, SR_CgaCtaId ;  /* 0x00000000000779c3 */ /* 0x000ee20000008800 */
[----:B------:R-:W-:Y:S01]  /*3540*/  UMOV UR6, 0x400 ;  /* 0x0000040000067882 */ /* 0x000fe20000000000 */
[----:B------:R-:W-:-:S06]  /*3550*/  NOP ;  /* 0x0000000000007918 */ /* 0x000fcc0000000000 */
[----:B------:R-:W-:Y:S06]  /*3560*/  BAR.ARV 0x6, 0xa0 ;  /* 0x0182800000007b1d */ /* 0x000fec0000002000 */
[----:B------:R-:W4:Y:S01]  /*3570*/  LDCU UR8, c[0x0][0x38c] ;  /* 0x00007180ff0877ac */ /* 0x000f220008000800 */
[----:B------:R-:W-:Y:S01]  /*3580*/  LOP3.LUT R0, R0, 0xffff, RZ, 0xc0, !PT ;  /* 0x0000ffff00007812 */ /* 0x000fe200078ec0ff */
[----:B------:R-:W-:Y:S01]  /*3590*/  IMAD.MOV.U32 R10, RZ, RZ, 0x1 ;  /* 0x00000001ff0a7424 */ /* 0x000fe200078e00ff */
[----:B------:R-:W-:Y:S01]  /*35a0*/  LOP3.LUT R8, R8, 0xffff, RZ, 0xc0, !PT ;  /* 0x0000ffff08087812 */ /* 0x000fe200078ec0ff */
[----:B------:R-:W-:Y:S01]  /*35b0*/  UMOV UR19, URZ ;  /* 0x000000ff00137c82 */ /* 0x000fe20008000000 */
[----:B------:R-:W-:Y:S01]  /*35c0*/  R2UR UR11, R0 ;  /* 0x00000000000b72ca */ /* 0x000fe200000e0000 */
[----:B------:R-:W-:Y:S01]  /*35d0*/  UMOV UR18, URZ ;  /* 0x000000ff00127c82 */ /* 0x000fe20008000000 */
[----:B------:R-:W-:-:S02]  /*35e0*/  R2UR UR12, R8 ;  /* 0x00000000080c72ca */ /* 0x000fc400000e0000 */
[----:B-1----:R-:W-:Y:S01]  /*35f0*/  CS2R R8, SRZ ;  /* 0x0000000000087805 */ /* 0x002fe2000001ff00 */
[----:B------:R-:W-:Y:S01]  /*3600*/  UMOV UR17, URZ ;  /* 0x000000ff00117c82 */ /* 0x000fe20008000000 */
[----:B---3--:R-:W-:Y:S02]  /*3610*/  ULEA UR7, UR7, UR6, 0x18 ;  /* 0x0000000607077291 */ /* 0x008fe4000f8ec0ff */
[----:B------:R-:W-:Y:S02]  /*3620*/  UISETP.NE.AND UP2, UPT, UR5, URZ, UPT ;  /* 0x000000ff0500728c */ /* 0x000fe4000bf45270 */
[----:B------:R-:W-:Y:S02]  /*3630*/  UIADD3 UR13, UPT, UPT, UR7, 0x8400, URZ ;  /* 0x00008400070d7890 */ /* 0x000fe4000fffe0ff */
[----:B------:R-:W-:Y:S02]  /*3640*/  UIADD3 UR14, UPT, UPT, UR7, 0x18400, URZ ;  /* 0x00018400070e7890 */ /* 0x000fe4000fffe0ff */
[----:B----4-:R-:W-:Y:S01]  /*3650*/  UIADD3 UR8, UPT, UPT, UR8, 0x3f, URZ ;  /* 0x0000003f08087890 */ /* 0x010fe2000fffe0ff */
[----:B--2---:R-:W1:Y:S01]  /*3660*/  LDS R2, [UR7+0x180] ;  /* 0x00018007ff027984 */ /* 0x004e620008000800 */
[----:B------:R-:W-:-:S02]  /*3670*/  USHF.R.U32.HI UR13, URZ, 0x4, UR13 ;  /* 0x00000004ff0d7899 */ /* 0x000fc4000801160d */
[----:B------:R-:W-:Y:S02]  /*3680*/  USHF.R.S32.HI UR6, URZ, 0x1f, UR8 ;  /* 0x0000001fff067899 */ /* 0x000fe40008011408 */
[----:B------:R-:W-:Y:S02]  /*3690*/  USHF.R.U32.HI UR14, URZ, 0x4, UR14 ;  /* 0x00000004ff0e7899 */ /* 0x000fe4000801160e */
[----:B------:R-:W-:Y:S02]  /*36a0*/  ULEA.HI UR6, UR6, UR8, URZ, 0x6 ;  /* 0x0000000806067291 */ /* 0x000fe4000f8f30ff */
[----:B------:R-:W-:Y:S02]  /*36b0*/  ULOP3.LUT UR13, UR13, 0x3fff, URZ, 0xc0, !UPT ;  /* 0x00003fff0d0d7892 */ /* 0x000fe4000f8ec0ff */
[----:B------:R-:W-:Y:S02]  /*36c0*/  USHF.R.S32.HI UR6, URZ, 0x6, UR6 ;  /* 0x00000006ff067899 */ /* 0x000fe40008011406 */
[----:B------:R-:W-:-:S02]  /*36d0*/  ULOP3.LUT UR14, UR14, 0x3fff, URZ, 0xc0, !UPT ;  /* 0x00003fff0e0e7892 */ /* 0x000fc4000f8ec0ff */
[----:B------:R-:W-:Y:S01]  /*36e0*/  UISETP.LT.AND UP0, UPT, UR6, 0x1, UPT ;  /* 0x000000010600788c */ /* 0x000fe2000bf01270 */
[----:B------:R-:W-:Y:S01]  /*36f0*/  UMOV UR28, 0x0 ;  /* 0x00000000001c7882 */ /* 0x000fe20000000000 */
[----:B------:R-:W-:Y:S01]  /*3700*/  UMOV UR29, 0x8400490 ;  /* 0x08400490001d7882 */ /* 0x000fe20000000000 */
[----:B------:R-:W-:Y:S02]  /*3710*/  ULOP3.LUT UR13, UR13, 0x10000, URZ, 0xfc, !UPT ;  /* 0x000100000d0d7892 */ /* 0x000fe4000f8efcff */
[----:B------:R-:W-:Y:S02]  /*3720*/  ULOP3.LUT UR14, UR14, 0x10000, URZ, 0xfc, !UPT ;  /* 0x000100000e0e7892 */ /* 0x000fe4000f8efcff */
[----:B------:R-:W-:Y:S01]  /*3730*/  USEL UR20, UR6, 0x1, !UP0 ;  /* 0x0000000106147887 */ /* 0x000fe2000c000000 */
[----:B------:R-:W-:Y:S01]  /*3740*/  UMOV UR26, 0x0 ;  /* 0x00000000001a7882 */ /* 0x000fe20000000000 */
[----:B------:R-:W-:Y:S01]  /*3750*/  UMOV UR27, 0x8400490 ;  /* 0x08400490001b7882 */ /* 0x000fe20000000000 */
[----:B------:R-:W-:Y:S01]  /*3760*/  UMOV UR24, 0x0 ;  /* 0x0000000000187882 */ /* 0x000fe20000000000 */
[----:B------:R-:W-:Y:S01]  /*3770*/  UMOV UR25, 0x8400490 ;  /* 0x0840049000197882 */ /* 0x000fe20000000000 */
[----:B------:R-:W-:Y:S01]  /*3780*/  UMOV UR22, 0x0 ;  /* 0x0000000000167882 */ /* 0x000fe20000000000 */
[----:B------:R-:W-:Y:S01]  /*3790*/  UMOV UR23, 0x8400490 ;  /* 0x0840049000177882 */ /* 0x000fe20000000000 */
[----:B-1----:R-:W-:Y:S01]  /*37a0*/  R2UR UR21, R2 ;  /* 0x00000000021572ca */ /* 0x002fe200000e0000 */
[----:B------:R-:W-:-:S14]  /*37b0*/  IMAD.MOV.U32 R2, RZ, RZ, RZ ;  /* 0x000000ffff027224 */ /* 0x000fdc00078e00ff */
.L_x_78:
[C---:B------:R-:W-:Y:S02]  /*37c0*/  LEA R0, R2.reuse, UR7, 0x3 ;  /* 0x0000000702007c11 */ /* 0x040fe4000f8e18ff */
[----:B------:R-:W-:Y:S02]  /*37d0*/  SHF.L.U32 R3, R9, 0x1f, RZ ;  /* 0x0000001f09037819 */ /* 0x000fe400000006ff */
[----:B------:R-:W-:Y:S02]  /*37e0*/  LEA R4, R2, UR7, 0x4 ;  /* 0x0000000702047c11 */ /* 0x000fe4000f8e20ff */
[----:B------:R-:W1:Y:S02]  /*37f0*/  SYNCS.PHASECHK.TRANS64.TRYWAIT P0, [R0+URZ+0xd0], R3 ;  /* 0x0000d003000075a7 */ /* 0x000e6400080011ff */
[----:B-1----:R-:W-:Y:S05]  /*3800*/  @!P0 BRA `(.L_x_71) ;  /* 0x0000007800388947 */ /* 0x002fea0003800000 */
.L_x_164:
[----:B------:R-:W2:Y:S01]  /*3810*/  LDS.128 R4, [R4+0x160] ;  /* 0x0001600004047984 */ /* 0x000ea20000000c00 */
[----:B-1----:R-:W-:Y:S01]  /*3820*/  VIADD R0, R0, 0xe0 ;  /* 0x000000e000007836 */ /* 0x002fe20000000000 */
[----:B------:R-:W-:Y:S01]  /*3830*/  IADD3 R2, PT, PT, R2, 0x1, RZ ;  /* 0x0000000102027810 */ /* 0x000fe20007ffe0ff */
        /* <DEDUP_REMOVED lines=8> */
[----:B------:R-:W-:Y:S05]  /*38c0*/  BRA.U UP2, `(.L_x_72) ;  /* 0x0000000502087547 */ /* 0x000fea000b800000 */
[----:B------:R-:W3:Y:S01]  /*38d0*/  LDCU UR8, c[0x0][0x38c] ;  /* 0x00007180ff0877ac */ /* 0x000ee20008000800 */
[----:B------:R-:W-:Y:S02]  /*38e0*/  PLOP3.LUT P1, PT, PT, PT, PT, 0x80, 0x8 ;  /* 0x000000000008781c */ /* 0x000fe40003f2f070 */
[----:B------:R-:W-:Y:S01]  /*38f0*/  SHF.L.U32 R3, R10, 0x1f, RZ ;  /* 0x0000001f0a037819 */ /* 0x000fe200000006ff */
[----:B------:R-:W-:Y:S02]  /*3900*/  ULEA UR9, UR19, UR7, 0x3 ;  /* 0x0000000713097291 */ /* 0x000fe4000f8e18ff */
[----:B------:R-:W-:Y:S02]  /*3910*/  ULEA UR10, UR19, UR21, 0x7 ;  /* 0x00000015130a7291 */ /* 0x000fe4000f8e38ff */
[----:B---3--:R-:W-:-:S06]  /*3920*/  UISETP.GE.AND UP0, UPT, UR8, 0x1, UPT ;  /* 0x000000010800788c */ /* 0x008fcc000bf06270 */
[----:B------:R-:W-:-:S05]  /*3930*/  PLOP3.LUT P0, PT, PT, PT, UP0, 0x80, 0x8 ;  /* 0x000000000008781c */ /* 0x000fca0003f0f008 */
[----:B------:R-:W-:-:S08]  /*3940*/  @UP0 ULEA UR8, UR18, UR7, 0x3 ;  /* 0x0000000712080291 */ /* 0x000fd0000f8e18ff */
[----:B-1----:R-:W-:-:S04]  /*3950*/  @P0 SHF.L.U32 R0, R8, 0x1f, RZ ;  /* 0x0000001f08000819 */ /* 0x002fc800000006ff */
[----:B------:R1:W3:Y:S01]  /*3960*/  @P0 SYNCS.PHASECHK.TRANS64.TRYWAIT P1, [UR8], R0 ;  /* 0x00000000ff0005a7 */ /* 0x0002e20008021108 */
[----:B------:R-:W4:Y:S02]  /*3970*/  SYNCS.PHASECHK.TRANS64.TRYWAIT P0, [UR9+0x110], R3 ;  /* 0x00011003ff0075a7 */ /* 0x000f240008001109 */
[----:B-1-34-:R-:W-:Y:S05]  /*3980*/  @!P0 BRA `(.L_x_73) ;  /* 0x0000007400ec8947 */ /* 0x01afea0003800000 */
.L_x_166:
[----:B------:R-:W-:Y:S01]  /*3990*/  UMOV UR16, UR17 ;  /* 0x0000001100107c82 */ /* 0x000fe20008000000 */
[----:B------:R-:W-:Y:S05]  /*39a0*/  BRA.U !UP0, `(.L_x_74) ;  /* 0x0000000108c07547 */ /* 0x000fea000b800000 */
[----:B------:R-:W-:Y:S02]  /*39b0*/  UIADD3 UR16, UPT, UPT, UR20, UR17, URZ ;  /* 0x0000001114107290 */ /* 0x000fe4000fffe0ff */
[----:B------:R-:W-:Y:S01]  /*39c0*/  UPLOP3.LUT UP3, UPT, UPT, UPT, UPT, 0x40, 0x4 ;  /* 0x000000000004789c */ /* 0x000fe20003f6e870 */
[----:B------:R-:W-:Y:S01]  /*39d0*/  UMOV UR15, UR6 ;  /* 0x00000006000f7c82 */ /* 0x000fe20008000000 */
[----:B------:R-:W-:-:S09]  /*39e0*/  UMOV UR46, UR18 ;  /* 0x00000012002e7c82 */ /* 0x000fd20008000000 */
.L_x_77:
[----:B---3--:R-:W-:Y:S01]  /*39f0*/  ULEA UR8, UR46, UR7, 0x3 ;  /* 0x000000072e087291 */ /* 0x008fe2000f8e18ff */
[----:B----4-:R-:W-:Y:S11]  /*3a00*/  @P1 BRA `(.L_x_75) ;  /* 0x00000000000c1947 */ /* 0x010ff60003800000 */
[----:B-1----:R-:W-:Y:S04]  /*3a10*/  SHF.L.U32 R3, R8, 0x1f, RZ ;  /* 0x0000001f08037819 */ /* 0x002fe800000006ff */
[----:B------:R-:W1:Y:S02]  /*3a20*/  SYNCS.PHASECHK.TRANS64.TRYWAIT P0, [UR8], R3 ;  /* 0x00000003ff0075a7 */ /* 0x000e640008001108 */
[----:B-1----:R-:W-:Y:S05]  /*3a30*/  @!P0 BRA `(.L_x_76) ;  /* 0x0000007400d88947 */ /* 0x002fea0003800000 */
.L_x_75:
[----:B------:R-:W-:Y:S01]  /*3a40*/  UISETP.NE.AND UP0, UPT, UR15, 0x1, UPT ;  /* 0x000000010f00788c */ /* 0x000fe2000bf05270 */
[----:B------:R-:W-:Y:S01]  /*3a50*/  PLOP3.LUT P1, PT, PT, PT, PT, 0x80, 0x8 ;  /* 0x000000000008781c */ /* 0x000fe20003f2f070 */
[----:B------:R-:W-:Y:S02]  /*3a60*/  UIADD3 UR18, UPT, UPT, UR46, 0x1, URZ ;  /* 0x000000012e127890 */ /* 0x000fe4000fffe0ff */
[----:B------:R-:W-:Y:S02]  /*3a70*/  ULEA UR32, UR46, UR14, 0xa ;  /* 0x0000000e2e207291 */ /* 0x000fe4000f8e50ff */
[----:B------:R-:W-:Y:S01]  /*3a80*/  UISETP.NE.AND UP1, UPT, UR18, 0x8, UPT ;  /* 0x000000081200788c */ /* 0x000fe2000bf25270 */
[----:B------:R-:W-:Y:S01]  /*3a90*/  PLOP3.LUT P0, PT, PT, PT, UP0, 0x80, 0x8 ;  /* 0x000000000008781c */ /* 0x000fe20003f0f008 */
[----:B------:R-:W-:Y:S02]  /*3aa0*/  UIADD3 UR44, UPT, UPT, UR32, 0x2, URZ ;  /* 0x00000002202c7890 */ /* 0x000fe4000fffe0ff */
[----:B------:R-:W-:Y:S02]  /*3ab0*/  USEL UR31, URZ, 0x1, UP1 ;  /* 0x00000001ff1f7887 */ /* 0x000fe40008800000 */
[----:B------:R-:W-:Y:S02]  /*3ac0*/  USEL UR18, UR18, URZ, UP1 ;  /* 0x000000ff12127287 */ /* 0x000fe40008800000 */
[----:B------:R-:W-:Y:S02]  /*3ad0*/  UIADD3 UR40, UPT, UPT, UR32, 0x4, URZ ;  /* 0x0000000420287890 */ /* 0x000fe4000fffe0ff */
[----:B------:R-:W-:Y:S01]  /*3ae0*/  @UP0 ULEA UR30, UR18, UR7, 0x3 ;  /* 0x00000007121e0291 */ /* 0x000fe2000f8e18ff */
[----:B------:R-:W-:Y:S01]  /*3af0*/  LOP3.LUT R8, R8, UR31, RZ, 0x3c, !PT ;  /* 0x0000001f08087c12 */ /* 0x000fe2000f8e3cff */
[----:B------:R-:W-:Y:S02]  /*3b00*/  UIADD3 UR36, UPT, UPT, UR32, 0x6, URZ ;  /* 0x0000000620247890 */ /* 0x000fe4000fffe0ff */
[----:B------:R-:W-:Y:S01]  /*3b10*/  UIADD3 UR8, UPT, UPT, UR8, 0x40, URZ ;  /* 0x0000004008087890 */ /* 0x000fe2000fffe0ff */
[----:B-1----:R-:W-:Y:S01]  /*3b20*/  @P0 SHF.L.U32 R0, R8, 0x1f, RZ ;  /* 0x0000001f08000819 */ /* 0x002fe200000006ff */
[----:B------:R-:W-:Y:S02]  /*3b30*/  UIADD3 UR17, UPT, UPT, UR17, 0x1, URZ ;  /* 0x0000000111117890 */ /* 0x000fe4000fffe0ff */
[----:B------:R-:W-:Y:S01]  /*3b40*/  UIADD3 UR15, UPT, UPT, UR15, -0x1, URZ ;  /* 0xffffffff0f0f7890 */ /* 0x000fe2000fffe0ff */
[----:B------:R3:W4:Y:S01]  /*3b50*/  @P0 SYNCS.PHASECHK.TRANS64.TRYWAIT P1, [UR30], R0 ;  /* 0x00000000ff0005a7 */ /* 0x000722000802111e */
[----:B------:R-:W-:Y:S02]  /*3b60*/  ULEA UR30, UR46, UR13, 0x9 ;  /* 0x0000000d2e1e7291 */ /* 0x000fe4000f8e48ff */
[----:B------:R-:W-:Y:S02]  /*3b70*/  UISETP.NE.AND UP0, UPT, UR17, UR16, UPT ;  /* 0x000000101100728c */ /* 0x000fe4000bf05270 */
[----:B------:R-:W-:Y:S02]  /*3b80*/  UIADD3 UR42, UPT, UPT, UR30, 0x2, URZ ;  /* 0x000000021e2a7890 */ /* 0x000fe4000fffe0ff */
[----:B------:R-:W-:Y:S02]  /*3b90*/  UIADD3 UR38, UPT, UPT, UR30, 0x4, URZ ;  /* 0x000000041e267890 */ /* 0x000fe4000fffe0ff */
[----:B------:R-:W-:Y:S01]  /*3ba0*/  UIADD3 UR34, UPT, UPT, UR30, 0x6, URZ ;  /* 0x000000061e227890 */ /* 0x000fe2000fffe0ff */
[----:B------:R-:W-:Y:S01]  /*3bb0*/  UMOV UR33, 0x40004040 ;  /* 0x4000404000217882 */ /* 0x000fe20000000000 */
[----:B------:R-:W-:Y:S01]  /*3bc0*/  UMOV UR31, 0x40004040 ;  /* 0x40004040001f7882 */ /* 0x000fe20000000000 */
[----:B------:R-:W-:Y:S01]  /*3bd0*/  UMOV UR45, 0x40004040 ;  /* 0x40004040002d7882 */ /* 0x000fe20000000000 */
[----:B------:R3:W-:Y:S01]  /*3be0*/  UTCHMMA.2CTA gdesc[UR30], gdesc[UR32], tmem[UR10], tmem[UR28], idesc[UR29], UP3 ;  /* 0x00ff1c201e0075ea */ /* 0x0007e20009a0000a */
[----:B------:R-:W-:Y:S01]  /*3bf0*/  UPLOP3.LUT UP3, UPT, UPT, UPT, UPT, 0x80, 0x8 ;  /* 0x000000000008789c */ /* 0x000fe20003f6f070 */
[----:B------:R-:W-:Y:S01]  /*3c00*/  UMOV UR43, 0x40004040 ;  /* 0x40004040002b7882 */ /* 0x000fe20000000000 */
[----:B------:R-:W-:Y:S01]  /*3c10*/  UMOV UR41, 0x40004040 ;  /* 0x4000404000297882 */ /* 0x000fe20000000000 */
[----:B------:R3:W-:Y:S01]  /*3c20*/  UTCHMMA.2CTA gdesc[UR42], gdesc[UR44], tmem[UR10], tmem[UR26], idesc[UR27], UPT ;  /* 0x00ff1a2c2a0075ea */ /* 0x0007e2000ba0000a */
[----:B------:R-:W-:Y:S01]  /*3c30*/  UMOV UR39, 0x40004040 ;  /* 0x4000404000277882 */ /* 0x000fe20000000000 */
[----:B------:R-:W-:Y:S01]  /*3c40*/  UMOV UR37, 0x40004040 ;  /* 0x4000404000257882 */ /* 0x000fe20000000000 */
[----:B------:R-:W-:Y:S01]  /*3c50*/  UMOV UR35, 0x40004040 ;  /* 0x4000404000237882 */ /* 0x000fe20000000000 */
[----:B------:R3:W-:Y:S01]  /*3c60*/  UTCHMMA.2CTA gdesc[UR38], gdesc[UR40], tmem[UR10], tmem[UR24], idesc[UR25], UPT ;  /* 0x00ff1828260075ea */ /* 0x0007e2000ba0000a */
[----:B------:R3:W-:Y:S01]  /*3c70*/  UTCHMMA.2CTA gdesc[UR34], gdesc[UR36], tmem[UR10], tmem[UR22], idesc[UR23], UPT ;  /* 0x00ff1624220075ea */ /* 0x0007e2000ba0000a */
[----:B------:R3:W-:Y:S01]  /*3c80*/  UTCBAR.2CTA.MULTICAST [UR8], URZ, UR12 ;  /* 0x000000ff080073e9 */ /* 0x0007e2000820080c */
[----:B------:R-:W-:Y:S01]  /*3c90*/  UMOV UR46, UR18 ;  /* 0x00000012002e7c82 */ /* 0x000fe20008000000 */
[----:B------:R-:W-:Y:S05]  /*3ca0*/  BRA.U UP0, `(.L_x_77) ;  /* 0xfffffffd00507547 */ /* 0x000fea000b83ffff */
.L_x_74:
[----:B------:R-:W-:Y:S01]  /*3cb0*/  UIADD3 UR9, UPT, UPT, UR9, 0xf0, URZ ;  /* 0x000000f009097890 */ /* 0x000fe2000fffe0ff */
[----:B------:R-:W-:-:S08]  /*3cc0*/  UMOV UR17, UR16 ;  /* 0x0000001000117c82 */ /* 0x000fd00008000000 */
[----:B------:R1:W-:Y:S01]  /*3cd0*/  UTCBAR.2CTA.MULTICAST [UR9], URZ, UR11 ;  /* 0x000000ff090073e9 */ /* 0x0003e2000820080b */
[----:B------:R-:W-:Y:S02]  /*3ce0*/  NOP ;  /* 0x0000000000007918 */ /* 0x000fe40000000000 */
.L_x_72:
[----:B------:R-:W-:Y:S01]  /*3cf0*/  UIADD3 UR19, UPT, UPT, UR19, 0x1, URZ ;  /* 0x0000000113137890 */ /* 0x000fe2000fffe0ff */
[----:B--2---:R-:W-:Y:S02]  /*3d00*/  LOP3.LUT P0, RZ, R6, 0x1, RZ, 0xc0, !PT ;  /* 0x0000000106ff7812 */ /* 0x004fe4000780c0ff */
[----:B----4-:R-:W-:Y:S01]  /*3d10*/  ISETP.NE.AND P1, PT, R2, 0x2, PT ;  /* 0x000000020200780c */ /* 0x010fe20003f25270 */
[----:B------:R-:W-:-:S03]  /*3d20*/  UISETP.NE.AND UP0, UPT, UR19, 0x4, UPT ;  /* 0x000000041300788c */ /* 0x000fc6000bf05270 */
[----:B-1-3--:R-:W-:Y:S01]  /*3d30*/  SEL R0, RZ, 0x1, P1 ;  /* 0x00000001ff007807 */ /* 0x00afe20000800000 */
[----:B------:R-:W-:Y:S01]  /*3d40*/  USEL UR8, URZ, 0x1, UP0 ;  /* 0x00000001ff087887 */ /* 0x000fe20008000000 */
[----:B------:R-:W-:Y:S01]  /*3d50*/  SEL R2, R2, RZ, P1 ;  /* 0x000000ff02027207 */ /* 0x000fe20000800000 */
[----:B------:R-:W-:Y:S01]  /*3d60*/  USEL UR19, UR19, URZ, UP0 ;  /* 0x000000ff13137287 */ /* 0x000fe20008000000 */
[----:B------:R-:W-:-:S03]  /*3d70*/  LOP3.LUT R9, R9, R0, RZ, 0x3c, !PT ;  /* 0x0000000009097212 */ /* 0x000fc600078e3cff */
[----:B------:R-:W-:Y:S01]  /*3d80*/  LOP3.LUT R10, R10, UR8, RZ, 0x3c, !PT ;  /* 0x000000080a0a7c12 */ /* 0x000fe2000f8e3cff */
[----:B------:R-:W-:Y:S07]  /*3d90*/  @P0 BRA `(.L_x_78) ;  /* 0xfffffff800880947 */ /* 0x000fee000383ffff */
[----:B------:R-:W1:Y:S01]  /*3da0*/  S2UR UR6, SR_CgaCtaId ;  /* 0x00000000000679c3 */ /* 0x000e620000008800 */
[----:B------:R-:W-:Y:S01]  /*3db0*/  ELECT P0, URZ, PT ;  /* 0x0000000000ff782f */ /* 0x000fe20003800000 */
[----:B------:R-:W-:Y:S01]  /*3dc0*/  HFMA2 R0, -RZ, RZ, 0, 5.9604644775390625e-08 ;  /* 0x00000001ff007431 */ /* 0x000fe200000001ff */
[----:B------:R-:W-:-:S05]  /*3dd0*/  UMOV UR8, 0x40 ;  /* 0x0000004000087882 */ /* 0x000fca0000000000 */
[----:B------:R-:W-:Y:S01]  /*3de0*/  UVIRTCOUNT.DEALLOC.SMPOOL 0x80 ;  /* 0x000000800000784c */ /* 0x000fe20000000000 */
[----:B------:R-:W-:Y:S02]  /*3df0*/  UISETP.NE.AND UP0, UPT, UR5, URZ, UPT ;  /* 0x000000ff0500728c */ /* 0x000fe4000bf05270 */
[----:B-1----:R-:W-:-:S09]  /*3e00*/  ULEA UR6, UR6, UR8, 0x18 ;  /* 0x0000000806067291 */ /* 0x002fd2000f8ec0ff */
[----:B------:R1:W-:Y:S01]  /*3e10*/  @P0 STS.U8 [UR6+0x1c], R0 ;  /* 0x00001c00ff000988 */ /* 0x0003e20008000006 */
[----:B------:R-:W-:Y:S05]  /*3e20*/  BRA.U UP0, `(.L_x_79) ;  /* 0x0000000100a07547 */ /* 0x000fea000b800000 */
[----:B------:R-:W-:Y:S01]  /*3e30*/  UIADD3 UR5, UPT, UPT, UR7, 0x110, URZ ;  /* 0x0000011007057890 */ /* 0x000fe2000fffe0ff */
[----:B------:R-:W-:-:S03]  /*3e40*/  SHF.L.U32 R3, R10, 0x1f, RZ ;  /* 0x0000001f0a037819 */ /* 0x000fc600000006ff */
[----:B------:R-:W-:-:S09]  /*3e50*/  ULEA UR8, UR19, UR5, 0x3 ;  /* 0x0000000513087291 */ /* 0x000fd2000f8e18ff */
[----:B------:R-:W2:Y:S02]  /*3e60*/  SYNCS.PHASECHK.TRANS64.TRYWAIT P0, [UR8], R3 ;  /* 0x00000003ff0075a7 */ /* 0x000ea40008001108 */
[----:B--2---:R-:W-:Y:S05]  /*3e70*/  @!P0 BRA `(.L_x_80) ;  /* 0x0000007000e08947 */ /* 0x004fea0003800000 */
.L_x_169:
        /* <DEDUP_REMOVED lines=9> */
.L_x_171:
        /* <DEDUP_REMOVED lines=9> */
.L_x_173:
[----:B------:R-:W-:-:S04]  /*3fa0*/  UIADD3 UR9, UPT, UPT, UR9, 0x1, URZ ;  /* 0x0000000109097890 */ /* 0x000fc8000fffe0ff */
[----:B------:R-:W-:-:S04]  /*3fb0*/  UISETP.NE.AND UP1, UPT, UR9, 0x4, UPT ;  /* 0x000000040900788c */ /* 0x000fc8000bf25270 */
[----:B------:R-:W-:Y:S02]  /*3fc0*/  USEL UR8, URZ, 0x1, UP1 ;  /* 0x00000001ff087887 */ /* 0x000fe40008800000 */
[----:B------:R-:W-:-:S04]  /*3fd0*/  USEL UR9, UR9, URZ, UP1 ;  /* 0x000000ff09097287 */ /* 0x000fc80008800000 */
[----:B------:R-:W-:Y:S01]  /*3fe0*/  ULEA UR9, UR9, UR5, 0x3 ;  /* 0x0000000509097291 */ /* 0x000fe2000f8e18ff */
[----:B-1----:R-:W-:-:S04]  /*3ff0*/  LOP3.LUT R3, R2, UR8, RZ, 0x3c, !PT ;  /* 0x0000000802037c12 */ /* 0x002fc8000f8e3cff */
[----:B------:R-:W-:Y:S01]  /*4000*/  SHF.L.U32 R3, R3, 0x1f, RZ ;  /* 0x0000001f03037819 */ /* 0x000fe200000006ff */
[----:B------:R-:W-:-:S04]  /*4010*/  IMAD.U32 R0, RZ, RZ, UR9 ;  /* 0x00000009ff007e24 */ /* 0x000fc8000f8e00ff */
[----:B------:R1:W2:Y:S03]  /*4020*/  SYNCS.PHASECHK.TRANS64.TRYWAIT P0, [R0+URZ], R3 ;  /* 0x00000003000075a7 */ /* 0x0002a600080011ff */
[----:B--2---:R-:W-:Y:S05]  /*4030*/  @!P0 NANOSLEEP.SYNCS 0x989680 ;  /* 0x009896800000895d */ /* 0x004fea0003900000 */
[----:B------:R-:W2:Y:S02]  /*4040*/  @!P0 SYNCS.PHASECHK.TRANS64 P0, [R0+URZ], R3 ;  /* 0x00000003000085a7 */ /* 0x000ea400080010ff */
[----:B--2---:R-:W-:Y:S05]  /*4050*/  @P0 BRA `(.L_x_83) ;  /* 0x0000000000200947 */ /* 0x004fea0003800000 */
.L_x_84:
[----:B--2---:R2:W3:Y:S02]  /*4060*/  SYNCS.PHASECHK.TRANS64.TRYWAIT P0, [R0+URZ], R3 ;  /* 0x00000003000075a7 */ /* 0x0044e400080011ff */
[----:B---3--:R-:W-:Y:S05]  /*4070*/  @!P0 NANOSLEEP.SYNCS 0x989680 ;  /* 0x009896800000895d */ /* 0x008fea0003900000 */
[----:B------:R-:W3:Y:S02]  /*4080*/  @!P0 SYNCS.PHASECHK.TRANS64 P0, [R0+URZ], R3 ;  /* 0x00000003000085a7 */ /* 0x000ee400080010ff */
[----:B---3--:R-:W-:Y:S05]  /*4090*/  @!P0 BRA `(.L_x_84) ;  /* 0xfffffffc00f08947 */ /* 0x008fea000383ffff */
[----:B------:R-:W-:Y:S05]  /*40a0*/  BRA `(.L_x_83) ;  /* 0x00000000000c7947 */ /* 0x000fea0003800000 */
.L_x_79:
[----:B------:R-:W-:-:S04]  /*40b0*/  UIADD3 UR5, UPT, UPT, UR7, 0x150, URZ ;  /* 0x0000015007057890 */ /* 0x000fc8000fffe0ff */
[----:B------:R-:W-:-:S09]  /*40c0*/  UPRMT UR5, UR4, 0x654, UR5 ;  /* 0x0000065404057896 */ /* 0x000fd20008000005 */
[----:B------:R-:W-:Y:S03]  /*40d0*/  SYNCS.ARRIVE.TRANS64.RED.A1T0 RZ, [UR5], RZ ;  /* 0x000000ffffff79a7 */ /* 0x000fe60008100405 */
.L_x_83:
[----:B-12---:R-:W-:Y:S01]  /*40e0*/  SHF.L.U32 R3, RZ, 0x1f, RZ ;  /* 0x0000001fff037819 */ /* 0x006fe200000006ff */
[----:B------:R-:W-:Y:S01]  /*40f0*/  UIADD3 UR5, UPT, UPT, UR7, 0x150, URZ ;  /* 0x0000015007057890 */ /* 0x000fe2000fffe0ff */
[----:B------:R-:W-:Y:S02]  /*4100*/  PLOP3.LUT P0, PT, PT, PT, UP0, 0x80, 0x8 ;  /* 0x000000000008781c */ /* 0x000fe40003f0f008 */
[----:B------:R-:W1:Y:S02]  /*4110*/  SYNCS.PHASECHK.TRANS64.TRYWAIT P1, [UR7+0x150], R3 ;  /* 0x00015003ff0075a7 */ /* 0x000e640008021107 */
[----:B-1----:R-:W-:Y:S09]  /*4120*/  @!P1 BRA `(.L_x_85) ;  /* 0x00000070007c9947 */ /* 0x002ff20003800000 */
.L_x_175:
[----:B------:R-:W-:Y:S01]  /*4130*/  @!UP0 UPRMT UR5, UR4, 0x654, UR5 ;  /* 0x0000065404058896 */ /* 0x000fe20008000005 */
[----:B------:R-:W-:Y:S02]  /*4140*/  UMOV UR8, 0xffff ;  /* 0x0000ffff00087882 */ /* 0x000fe40000000000 */
[----:B------:R-:W-:-:S06]  /*4150*/  UMOV UR4, 0x1 ;  /* 0x0000000100047882 */ /* 0x000fcc0000000000 */
[----:B------:R-:W-:Y:S01]  /*4160*/  @!P0 SYNCS.ARRIVE.TRANS64.RED.A1T0 RZ, [UR5], RZ ;  /* 0x000000ffffff89a7 */ /* 0x000fe20008100405 */
[----:B------:R-:W-:Y:S01]  /*4170*/  NOP ;  /* 0x0000000000007918 */ /* 0x000fe20000000000 */
[----:B-1----:R-:W1:Y:S01]  /*4180*/  LDS R0, [UR6+0x14] ;  /* 0x00001406ff007984 */ /* 0x002e620008000800 */
[----:B------:R-:W-:-:S04]  /*4190*/  ULOP3.LUT UR5, UR21, 0xffff, URZ, 0xc0, !UPT ;  /* 0x0000ffff15057892 */ /* 0x000fc8000f8ec0ff */
[----:B------:R-:W-:-:S04]  /*41a0*/  USHF.R.U32.HI UR5, URZ, 0x5, UR5 ;  /* 0x00000005ff057899 */ /* 0x000fc80008011605 */
[----:B------:R-:W-:Y:S02]  /*41b0*/  USHF.L.U32 UR8, UR8, UR5, URZ ;  /* 0x0000000508087299 */ /* 0x000fe400080006ff */
[----:B------:R-:W-:-:S04]  /*41c0*/  USHF.L.U32 UR4, UR4, UR5, URZ ;  /* 0x0000000504047299 */ /* 0x000fc800080006ff */
[----:B-1----:R-:W-:-:S04]  /*41d0*/  LOP3.LUT R0, R0, UR8, RZ, 0xc0, !PT ;  /* 0x0000000800007c12 */ /* 0x002fc8000f8ec0ff */
[----:B------:R-:W-:-:S13]  /*41e0*/  ISETP.NE.AND P0, PT, R0, UR8, PT ;  /* 0x0000000800007c0c */ /* 0x000fda000bf05270 */
[----:B------:R-:W-:Y:S05]  /*41f0*/  @P0 BRA `(.L_x_86) ;  /* 0x0000000000580947 */ /* 0x000fea0003800000 */
[----:B------:R-:W1:Y:S02]  /*4200*/  LDS R0, [UR6+0x18] ;  /* 0x00001806ff007984 */ /* 0x000e640008000800 */
[----:B-1----:R-:W-:-:S04]  /*4210*/  LOP3.LUT R0, R0, UR4, RZ, 0xc0, !PT ;  /* 0x0000000400007c12 */ /* 0x002fc8000f8ec0ff */
[----:B------:R-:W-:-:S13]  /*4220*/  ISETP.NE.AND P0, PT, R0, UR4, PT ;  /* 0x0000000400007c0c */ /* 0x000fda000bf05270 */
[----:B------:R-:W-:Y:S05]  /*4230*/  @P0 BRA `(.L_x_87) ;  /* 0x00000000003c0947 */ /* 0x000fea0003800000 */
[----:B------:R-:W1:Y:S01]  /*4240*/  S2R R2, SR_LANEID ;  /* 0x0000000000027919 */ /* 0x000e620000000000 */
[----:B------:R-:W-:Y:S01]  /*4250*/  ULOP3.LUT UR8, URZ, UR8, URZ, 0x33, !UPT ;  /* 0x00000008ff087292 */ /* 0x000fe2000f8e33ff */
[----:B------:R-:W-:Y:S01]  /*4260*/  LOP3.LUT R4, RZ, UR4, RZ, 0x33, !PT ;  /* 0x00000004ff047c12 */ /* 0x000fe2000f8e33ff */
[----:B------:R-:W-:Y:S02]  /*4270*/  VOTEU.ANY UR7, UPT, PT ;  /* 0x0000000000077886 */ /* 0x000fe400038e0100 */
[----:B------:R-:W-:Y:S01]  /*4280*/  UFLO.U32 UR7, UR7 ;  /* 0x00000007000772bd */ /* 0x000fe200080e0000 */
[----:B------:R-:W2:Y:S01]  /*4290*/  REDUX UR4, R4 ;  /* 0x00000000040473c4 */ /* 0x000ea20000000000 */
[----:B------:R-:W-:-:S06]  /*42a0*/  IMAD.U32 R0, RZ, RZ, UR8 ;  /* 0x00000008ff007e24 */ /* 0x000fcc000f8e00ff */
[----:B------:R3:W-:Y:S01]  /*42b0*/  UTCATOMSWS.AND URZ, UR8 ;  /* 0x0000000800ff79e3 */ /* 0x0007e20008000000 */
[----:B------:R-:W4:Y:S01]  /*42c0*/  REDUX UR5, R0 ;  /* 0x00000000000573c4 */ /* 0x000f220000000000 */
[----:B-1----:R-:W-:Y:S01]  /*42d0*/  ISETP.EQ.U32.AND P0, PT, R2, UR7, PT ;  /* 0x0000000702007c0c */ /* 0x002fe2000bf02070 */
[----:B--2---:R-:W-:Y:S01]  /*42e0*/  IMAD.U32 R2, RZ, RZ, UR4 ;  /* 0x00000004ff027e24 */ /* 0x004fe2000f8e00ff */
[----:B----4-:R-:W-:-:S11]  /*42f0*/  MOV R3, UR5 ;  /* 0x0000000500037c02 */ /* 0x010fd60008000f00 */
[----:B------:R3:W-:Y:S04]  /*4300*/  @P0 ATOMS.AND RZ, [UR6+0x14], R3 ;  /* 0x00001403ffff098c */ /* 0x0007e8000a800006 */
[----:B------:R3:W-:Y:S01]  /*4310*/  @P0 ATOMS.AND RZ, [UR6+0x18], R2 ;  /* 0x00001802ffff098c */ /* 0x0007e2000a800006 */
[----:B------:R-:W-:Y:S05]  /*4320*/  BRA `(.L_x_88) ;  /* 0x0000000000147947 */ /* 0x000fea0003800000 */
.L_x_87:
[----:B------:R-:W-:Y:S02]  /*4330*/  MOV R2, 0x4350 ;  /* 0x0000435000027802 */ /* 0x000fe40000000f00 */
[----:B-----5:R-:W-:Y:S05]  /*4340*/  CALL.REL.NOINC `($__internal_0_$__cuda_sm10x_tcgen05_guardrail_trap_col_being_dealloced_not_returned_by_alloc) ;  /* 0x00000074001c7944 */ /* 0x020fea0003c00000 */
[----:B------:R-:W-:Y:S05]  /*4350*/  BRA `(.L_x_88) ;  /* 0x0000000000087947 */ /* 0x000fea0003800000 */
.L_x_86:
[----:B------:R-:W-:Y:S02]  /*4360*/  MOV R2, 0x4380 ;  /* 0x0000438000027802 */ /* 0x000fe40000000f00 */
[----:B-----5:R-:W-:Y:S05]  /*4370*/  CALL.REL.NOINC `($__internal_2_$__cuda_sm10x_tcgen05_guardrail_trap_unallocated_columns_being_dealloced) ;  /* 0x0000007400287944 */ /* 0x020fea0003c00000 */
.L_x_88:
[----:B------:R-:W-:Y:S01]  /*4380*/  NOP ;  /* 0x0000000000007918 */ /* 0x000fe20000000000 */
[----:B---3--:R-:W-:Y:S05]  /*4390*/  EXIT ;  /* 0x000000000000794d */ /* 0x008fea0003800000 */
.L_x_59:
[----:B------:R-:W-:-:S09]  /*43a0*/  UISETP.NE.OR UP5, UPT, UR10, 0x3, UP5 ;  /* 0x000000030a00788c */ /* 0x000fd2000afa5670 */
[----:B------:R-:W-:Y:S05]  /*43b0*/  BRA.U UP5, `(.L_x_89) ;  /* 0x0000001105787547 */ /* 0x000fea000b800000 */
[----:B------:R-:W1:Y:S01]  /*43c0*/  LDC R0, c[0x0][0xb30] ;  /* 0x0002cc00ff007b82 */ /* 0x000e620000000800 */
[----:B------:R-:W2:Y:S01]  /*43d0*/  LDCU.64 UR8, c[0x0][0x888] ;  /* 0x00011100ff0877ac */ /* 0x000ea20008000a00 */
[----:B------:R-:W-:Y:S02]  /*43e0*/  HFMA2 R27, -RZ, RZ, 0, 0 ;  /* 0x00000000ff1b7431 */ /* 0x000fe400000001ff */
[----:B------:R-:W-:Y:S01]  /*43f0*/  IMAD.MOV.U32 R29, RZ, RZ, 0x1 ;  /* 0x00000001ff1d7424 */ /* 0x000fe200078e00ff */
[----:B------:R-:W-:Y:S01]  /*4400*/  MOV R25, 0x2000 ;  /* 0x0000200000197802 */ /* 0x000fe20000000f00 */
[----:B------:R-:W3:Y:S01]  /*4410*/  LDCU.64 UR4, c[0x0][0x890] ;  /* 0x00011200ff0477ac */ /* 0x000ee20008000a00 */
[----:B------:R-:W-:Y:S01]  /*4420*/  IMAD.MOV.U32 R28, RZ, RZ, RZ ;  /* 0x000000ffff1c7224 */ /* 0x000fe200078e00ff */
[----:B------:R-:W4:Y:S01]  /*4430*/  LDC R19, c[0x0][0x370] ;  /* 0x0000dc00ff137b82 */ /* 0x000f220000000800 */
[----:B------:R-:W-:Y:S01]  /*4440*/  UMOV UR7, 0x400 ;  /* 0x0000040000077882 */ /* 0x000fe20000000000 */
[----:B------:R-:W-:-:S02]  /*4450*/  UPLOP3.LUT UP1, UPT, UPT, UPT, UPT, 0x40, 0x4 ;  /* 0x000000000004789c */ /* 0x000fc40003f2e870 */
[----:B------:R-:W-:-:S04]  /*4460*/  ULEA UR7, UR37, UR7, 0x18 ;  /* 0x0000000725077291 */ /* 0x000fc8000f8ec0ff */
[----:B------:R-:W4:Y:S01]  /*4470*/  LDC R2, c[0x0][0xb0c] ;  /* 0x0002c300ff027b82 */ /* 0x000f220000000800 */
[----:B------:R-:W-:Y:S02]  /*4480*/  UIADD3 UR13, UPT, UPT, UR7, 0x98, URZ ;  /* 0x00000098070d7890 */ /* 0x000fe4000fffe0ff */
[----:B--2---:R-:W-:Y:S02]  /*4490*/  UISETP.NE.U32.AND UP3, UPT, UR8, URZ, UPT ;  /* 0x000000ff0800728c */ /* 0x004fe4000bf65070 */
[----:B------:R-:W-:Y:S02]  /*44a0*/  UIADD3 UR41, UPT, UPT, UR7, 0x80, URZ ;  /* 0x0000008007297890 */ /* 0x000fe4000fffe0ff */
[----:B---3--:R-:W-:Y:S01]  /*44b0*/  UISETP.NE.U32.AND UP4, UPT, UR4, URZ, UPT ;  /* 0x000000ff0400728c */ /* 0x008fe2000bf85070 */
[----:B------:R-:W2:Y:S01]  /*44c0*/  LDC R18, c[0x0][0xb20] ;  /* 0x0002c800ff127b82 */ /* 0x000ea20000000800 */
[----:B-1----:R-:W-:Y:S01]  /*44d0*/  ISETP.NE.AND P1, PT, R0, 0x1, PT ;  /* 0x000000010000780c */ /* 0x002fe20003f25270 */
[----:B------:R-:W-:-:S02]  /*44e0*/  UISETP.NE.AND.EX UP3, UPT, UR9, URZ, UPT, UP3 ;  /* 0x000000ff0900728c */ /* 0x000fc4000bf65330 */
[----:B------:R-:W-:Y:S02]  /*44f0*/  UIADD3 UR33, UPT, UPT, UR7, 0x88, URZ ;  /* 0x0000008807217890 */ /* 0x000fe4000fffe0ff */
[----:B------:R-:W-:Y:S02]  /*4500*/  UIADD3 UR25, UPT, UPT, UR7, 0x90, URZ ;  /* 0x0000009007197890 */ /* 0x000fe4000fffe0ff */
[----:B------:R-:W1:Y:S01]  /*4510*/  LDC.64 R30, c[0x0][0x348] ;  /* 0x0000d200ff1e7b82 */ /* 0x000e620000000a00 */
[----:B------:R-:W-:Y:S02]  /*4520*/  UPRMT UR13, UR37, 0x654, UR13 ;  /* 0x00000654250d7896 */ /* 0x000fe4000800000d */
[----:B------:R-:W-:-:S05]  /*4530*/  UISETP.NE.AND.EX UP4, UPT, UR5, URZ, UPT, UP4 ;  /* 0x000000ff0500728c */ /* 0x000fca000bf85340 */
[----:B------:R-:W3:Y:S08]  /*4540*/  LDC.64 R16, c[0x0][0xb10] ;  /* 0x0002c400ff107b82 */ /* 0x000ef00000000a00 */
[----:B------:R-:W1:Y:S08]  /*4550*/  LDC.64 R6, c[0x0][0xb18] ;  /* 0x0002c600ff067b82 */ /* 0x000e700000000a00 */
[----:B------:R-:W1:Y:S08]  /*4560*/  LDC.64 R4, c[0x0][0xb28] ;  /* 0x0002ca00ff047b82 */ /* 0x000e700000000a00 */
[----:B--2-4-:R-:W1:Y:S02]  /*4570*/  LDC R24, c[0x0][0x374] ;  /* 0x0000dd00ff187b82 */ /* 0x014e640000000800 */
.L_x_100:
[C---:B------:R-:W-:Y:S02]  /*4580*/  LEA R0, R28.reuse, UR7, 0x3 ;  /* 0x000000071c007c11 */ /* 0x040fe4000f8e18ff */
[----:B------:R-:W-:Y:S02]  /*4590*/  SHF.L.U32 R3, R27, 0x1f, RZ ;  /* 0x0000001f1b037819 */ /* 0x000fe400000006ff */
[----:B------:R-:W-:Y:S02]  /*45a0*/  LEA R20, R28, UR7, 0x4 ;  /* 0x000000071c147c11 */ /* 0x000fe4000f8e20ff */
[----:B--2---:R-:W2:Y:S02]  /*45b0*/  SYNCS.PHASECHK.TRANS64.TRYWAIT P0, [R0+URZ+0xd0], R3 ;  /* 0x0000d003000075a7 */ /* 0x004ea400080011ff */
[----:B--2---:R-:W-:Y:S05]  /*45c0*/  @!P0 BRA `(.L_x_90) ;  /* 0x0000006c006c8947 */ /* 0x004fea0003800000 */
.L_x_176:
[----:B------:R-:W-:Y:S01]  /*45d0*/  ISETP.GE.AND P0, PT, R66, 0x1, PT ;  /* 0x000000014200780c */ /* 0x000fe20003f06270 */
[----:B------:R-:W4:Y:S01]  /*45e0*/  LDS.128 R20, [R20+0x160] ;  /* 0x0001600014147984 */ /* 0x000f220000000c00 */
[----:B--2---:R-:W-:Y:S01]  /*45f0*/  VIADD R0, R0, 0xe0 ;  /* 0x000000e000007836 */ /* 0x004fe20000000000 */
[----:B------:R-:W-:Y:S01]  /*4600*/  @!PT LDS RZ, [RZ] ;  /* 0x00000000fffff984 */ /* 0x000fe20000000800 */
[----:B------:R-:W-:Y:S01]  /*4610*/  @!PT LDS RZ, [RZ] ;  /* 0x00000000fffff984 */ /* 0x000fe20000000800 */
[----:B------:R-:W-:Y:S01]  /*4620*/  @!PT LDS RZ, [RZ] ;  /* 0x00000000fffff984 */ /* 0x000fe20000000800 */
[----:B------:R-:W-:Y:S01]  /*4630*/  @!PT LDS RZ, [RZ] ;  /* 0x00000000fffff984 */ /* 0x000fe20000000800 */
[----:B------:R2:W-:Y:S06]  /*4640*/  MEMBAR.ALL.CTA ;  /* 0x0000000000007992 */ /* 0x0005ec0000008000 */
[----:B--2---:R-:W2:Y:S01]  /*4650*/  FENCE.VIEW.ASYNC.S ;  /* 0x00000000000073c6 */ /* 0x004ea20000000000 */
[----:B------:R-:W-:Y:S04]  /*4660*/  PRMT R0, RZ, 0x654, R0 ;  /* 0x00000654ff007816 */ /* 0x000fe80000000000 */
[----:B--2---:R2:W-:Y:S01]  /*4670*/  SYNCS.ARRIVE.TRANS64.RED.A1T0 RZ, [R0+URZ], RZ ;  /* 0x000000ff00ff79a7 */ /* 0x0045e200081004ff */
[----:B----4-:R-:W-:Y:S11]  /*4680*/  LOP3.LUT P3, RZ, R22, 0x1, RZ, 0xc0, !PT ;  /* 0x0000000116ff7812 */ /* 0x010ff6000786c0ff */
[----:B------:R-:W-:Y:S02]  /*4690*/  @!UPT UIADD3 URZ, UPT, UPT, URZ, URZ, URZ ;  /* 0x000000fffffff290 */ /* 0x000fe4000fffe0ff */
[----:B------:R-:W-:Y:S02]  /*46a0*/  @P3 MOV R13, R20 ;  /* 0x00000014000d3202 */ /* 0x000fe40000000f00 */
[----:B------:R-:W-:Y:S01]  /*46b0*/  @P3 LOP3.LUT R8, R21, 0xffff, RZ, 0xc0, !PT ;  /* 0x0000ffff15083812 */ /* 0x000fe200078ec0ff */
[----:B--2---:R-:W-:Y:S06]  /*46c0*/  @!P0 BRA `(.L_x_91) ;  /* 0x0000000000a48947 */ /* 0x004fec0003800000 */
[----:B-1----:R-:W-:Y:S01]  /*46d0*/  IMAD.HI.U32 R33, R24, R7, RZ ;  /* 0x0000000718217227 */ /* 0x002fe200078e00ff */
[----:B------:R-:W-:Y:S02]  /*46e0*/  ISETP.NE.AND P0, PT, R6, 0x1, PT ;  /* 0x000000010600780c */ /* 0x000fe40003f05270 */
[----:B------:R-:W-:Y:S01]  /*46f0*/  ISETP.NE.AND P2, PT, R66, 0x1, PT ;  /* 0x000000014200780c */ /* 0x000fe20003f45270 */
[----:B---3--:R-:W-:Y:S01]  /*4700*/  IMAD.HI.U32 R32, R19, R16, RZ ;  /* 0x0000001013207227 */ /* 0x008fe200078e00ff */
[----:B------:R-:W-:Y:S02]  /*4710*/  SHF.R.U32.HI R33, RZ, R18, R33 ;  /* 0x00000012ff217219 */ /* 0x000fe40000011621 */
[----:B------:R-:W-:Y:S01]  /*4720*/  ISETP.NE.AND P4, PT, R2, 0x1, PT ;  /* 0x000000010200780c */ /* 0x000fe20003f85270 */
[----:B------:R-:W-:Y:S01]  /*4730*/  IMAD.HI.U32 R34, R13, R16, RZ ;  /* 0x000000100d227227 */ /* 0x000fe200078e00ff */
[----:B------:R-:W-:Y:S02]  /*4740*/  SHF.R.U32.HI R32, RZ, R17, R32 ;  /* 0x00000011ff207219 */ /* 0x000fe40000011620 */
[----:B------:R-:W-:Y:S01]  /*4750*/  SEL R3, R24, R33, !P0 ;  /* 0x0000002118037207 */ /* 0x000fe20004000000 */
[C---:B------:R-:W-:Y:S01]  /*4760*/  IMAD.HI.U32 R33, R8.reuse, R7, RZ ;  /* 0x0000000708217227 */ /* 0x040fe200078e00ff */
[----:B------:R-:W-:Y:S02]  /*4770*/  SEL R11, R19, R32, !P4 ;  /* 0x00000020130b7207 */ /* 0x000fe40006000000 */
[----:B------:R-:W-:Y:S01]  /*4780*/  SHF.R.U32.HI R34, RZ, R17, R34 ;  /* 0x00000011ff227219 */ /* 0x000fe20000011622 */
[----:B------:R-:W-:Y:S01]  /*4790*/  IMAD.HI.U32 R36, R3, R4, RZ ;  /* 0x0000000403247227 */ /* 0x000fe200078e00ff */
[----:B------:R-:W-:Y:S03]  /*47a0*/  SHF.R.U32.HI R33, RZ, R18, R33 ;  /* 0x00000012ff217219 */ /* 0x000fe60000011621 */
[----:B------:R-:W-:Y:S01]  /*47b0*/  IMAD.HI.U32 R32, R11, R4, RZ ;  /* 0x000000040b207227 */ /* 0x000fe200078e00ff */
[----:B------:R-:W-:Y:S02]  /*47c0*/  @P2 SHF.R.U32.HI R3, RZ, R5, R36 ;  /* 0x00000005ff032219 */ /* 0x000fe40000011624 */
[----:B------:R-:W-:Y:S02]  /*47d0*/  SEL R9, R8, R33, !P0 ;  /* 0x0000002108097207 */ /* 0x000fe40004000000 */
[----:B------:R-:W-:Y:S01]  /*47e0*/  @P2 SHF.R.U32.HI R11, RZ, R5, R32 ;  /* 0x00000005ff0b2219 */ /* 0x000fe20000011620 */
[C---:B------:R-:W-:Y:S01]  /*47f0*/  IMAD R10, R66.reuse, R3, RZ ;  /* 0x00000003420a7224 */ /* 0x040fe200078e02ff */
[----:B------:R-:W-:Y:S01]  /*4800*/  SEL R3, R13, R34, !P4 ;  /* 0x000000220d037207 */ /* 0x000fe20006000000 */
[C---:B------:R-:W-:Y:S03]  /*4810*/  IMAD.HI.U32 R14, R9.reuse, R4, RZ ;  /* 0x00000004090e7227 */ /* 0x040fe600078e00ff */
[----:B------:R-:W-:Y:S01]  /*4820*/  ISETP.GE.AND P0, PT, R9, R10, PT ;  /* 0x0000000a0900720c */ /* 0x000fe20003f06270 */
[C---:B------:R-:W-:Y:S01]  /*4830*/  IMAD R12, R66.reuse, R11, RZ ;  /* 0x0000000b420c7224 */ /* 0x040fe200078e02ff */
[-C--:B------:R-:W-:Y:S04]  /*4840*/  SHF.R.U32.HI R14, RZ, R5.reuse, R14 ;  /* 0x00000005ff0e7219 */ /* 0x080fe8000001160e */
[----:B------:R-:W-:Y:S02]  /*4850*/  ISETP.GE.OR P0, PT, R3, R12, P0 ;  /* 0x0000000c0300720c */ /* 0x000fe40000706670 */
[----:B------:R-:W-:Y:S05]  /*4860*/  SEL R15, R9, R14, !P2 ;  /* 0x0000000e090f7207 */ /* 0x000fea0005000000 */
[----:B------:R-:W-:Y:S04]  /*4870*/  IMAD.MOV R14, RZ, RZ, -R15 ;  /* 0x000000ffff0e7224 */ /* 0x000fe800078e0a0f */
[----:B------:R-:W-:Y:S02]  /*4880*/  IMAD R14, R66, R14, R9 ;  /* 0x0000000e420e7224 */ /* 0x000fe400078e0209 */
[C---:B------:R-:W-:Y:S05]  /*4890*/  @!P0 IMAD.HI.U32 R10, R3.reuse, R4, RZ ;  /* 0x00000004030a8227 */ /* 0x040fea00078e00ff */
[----:B------:R-:W-:Y:S04]  /*48a0*/  @!P0 SHF.R.U32.HI R10, RZ, R5, R10 ;  /* 0x00000005ff0a8219 */ /* 0x000fe8000001160a */
[----:B------:R-:W-:Y:S01]  /*48b0*/  @!P0 SEL R0, R3, R10, !P2 ;  /* 0x0000000a03008207 */ /* 0x000fe20005000000 */
[----:B------:R-:W-:Y:S03]  /*48c0*/  IMAD.MOV R10, RZ, RZ, -R3 ;  /* 0x000000ffff0a7224 */ /* 0x000fe600078e0a03 */
[----:B------:R-:W-:Y:S01]  /*48d0*/  @!P0 IADD3 R15, PT, PT, R15, -R0, RZ ;  /* 0x800000000f0f8210 */ /* 0x000fe20007ffe0ff */
[----:B------:R-:W-:Y:S01]  /*48e0*/  @!P0 IMAD R0, R11, R14, R0 ;  /* 0x0000000e0b008224 */ /* 0x000fe200078e0200 */
[----:B------:R-:W-:Y:S01]  /*48f0*/  IADD3 R11, PT, PT, -R9, RZ, RZ ;  /* 0x000000ff090b7210 */ /* 0x000fe20007ffe1ff */
[----:B------:R-:W-:Y:S02]  /*4900*/  IMAD R13, R2, R10, R13 ;  /* 0x0000000a020d7224 */ /* 0x000fe400078e020d */
[----:B------:R-:W-:Y:S02]  /*4910*/  @!P0 IMAD R9, R15, R66, R3 ;  /* 0x000000420f098224 */ /* 0x000fe400078e0203 */
[----:B------:R-:W-:Y:S02]  /*4920*/  @!P0 IMAD.MOV.U32 R3, RZ, RZ, R0 ;  /* 0x000000ffff038224 */ /* 0x000fe400078e0000 */
[----:B------:R-:W-:Y:S02]  /*4930*/  IMAD R8, R6, R11, R8 ;  /* 0x0000000b06087224 */ /* 0x000fe400078e0208 */
[----:B------:R-:W-:Y:S02]  /*4940*/  IMAD R13, R3, R2, R13 ;  /* 0x00000002030d7224 */ /* 0x000fe400078e020d */
[----:B------:R-:W-:Y:S02]  /*4950*/  IMAD R8, R9, R6, R8 ;  /* 0x0000000609087224 */ /* 0x000fe400078e0208 */
.L_x_91:
[----:B------:R-:W-:Y:S05]  /*4960*/  BRA.U UP1, `(.L_x_92) ;  /* 0x0000000101107547 */ /* 0x000fea000b800000 */
[----:B------:R-:W-:Y:S04]  /*4970*/  MOV R0, UR6 ;  /* 0x0000000600007c02 */ /* 0x000fe80008000f00 */
[----:B------:R-:W-:Y:S04]  /*4980*/  SHF.L.U32 R3, R0, 0x1f, RZ ;  /* 0x0000001f00037819 */ /* 0x000fe800000006ff */
[----:B------:R-:W2:Y:S02]  /*4990*/  SYNCS.PHASECHK.TRANS64.TRYWAIT P0, [UR7+0xc8], R3 ;  /* 0x0000c803ff0075a7 */ /* 0x000ea40008001107 */
[----:B--2---:R-:W-:Y:S05]  /*49a0*/  @!P0 BRA `(.L_x_93) ;  /* 0x0000006800888947 */ /* 0x004fea0003800000 */
.L_x_92:
[----:B------:R-:W-:Y:S02]  /*49b0*/  R2UR UR42, R114 ;  /* 0x00000000722a72ca */ /* 0x000fe400000e0000 */
[----:B------:R-:W-:Y:S02]  /*49c0*/  R2UR UR43, R113 ;  /* 0x00000000712b72ca */ /* 0x000fe400000e0000 */
[----:B------:R-:W-:Y:S02]  /*49d0*/  ISETP.NE.U32.AND P2, PT, RZ, UR4, PT ;  /* 0x00000004ff007c0c */ /* 0x000fe4000bf45070 */
[----:B------:R-:W-:Y:S02]  /*49e0*/  SHF.L.U32 R12, R29, 0x1f, RZ ;  /* 0x0000001f1d0c7819 */ /* 0x000fe400000006ff */
[----:B------:R-:W-:Y:S05]  /*49f0*/  ISETP.NE.AND.EX P2, PT, RZ, UR5, PT, P2 ;  /* 0x00000005ff007c0c */ /* 0x000fea000bf45320 */
[----:B------:R-:W-:Y:S02]  /*4a00*/  USHF.L.U32 UR42, UR42, 0x8, URZ ;  /* 0x000000082a2a7899 */ /* 0x000fe400080006ff */
[----:B------:R-:W-:Y:S01]  /*4a10*/  USHF.L.U32 UR43, UR43, 0x6, URZ ;  /* 0x000000062b2b7899 */ /* 0x000fe200080006ff */
[----:B------:R-:W-:Y:S11]  /*4a20*/  BRA.U !UP4, `(.L_x_94) ;  /* 0x000000010c347547 */ /* 0x000ff6000b800000 */
[----:B------:R-:W-:Y:S01]  /*4a30*/  UPLOP3.LUT UP0, UPT, UPT, UPT, UP3, 0x80, 0x8 ;  /* 0x000000000008789c */ /* 0x000fe20003f0f030 */
[----:B--2---:R-:W-:Y:S02]  /*4a40*/  HFMA2 R0, -RZ, RZ, 0, 5.9604644775390625e-08 ;  /* 0x00000001ff007431 */ /* 0x004fe400000001ff */
[----:B------:R-:W-:Y:S03]  /*4a50*/  IMAD.MOV.U32 R110, RZ, RZ, 0x1 ;  /* 0x00000001ff6e7424 */ /* 0x000fe600078e00ff */
[----:B------:R-:W-:Y:S05]  /*4a60*/  PLOP3.LUT P0, PT, PT, PT, UP0, 0x80, 0x8 ;  /* 0x000000000008781c */ /* 0x000fea0003f0f008 */
[----:B------:R-:W2:Y:S01]  /*4a70*/  @UP0 LDCU.64 UR10, c[0x0][0x888] ;  /* 0x00011100ff0a07ac */ /* 0x000ea20008000a00 */
[----:B------:R-:W-:Y:S07]  /*4a80*/  @UP0 UIMAD UR8, UR36, UR4, URZ ;  /* 0x00000004240802a4 */ /* 0x000fee000f8e02ff */
[----:B------:R-:W-:Y:S01]  /*4a90*/  @!P0 PRMT R110, R0, 0x7610, R110 ;  /* 0x00007610006e8816 */ /* 0x000fe2000000006e */
[----:B--2---:R-:W-:Y:S03]  /*4aa0*/  @UP0 UIMAD.WIDE UR10, UR8, 0x4, UR10 ;  /* 0x00000004080a08a5 */ /* 0x004fe6000f8e020a */
[----:B------:R-:W2:Y:S03]  /*4ab0*/  @!UP0 LDCU UR8, c[0x0][0x880] ;  /* 0x00011000ff0887ac */ /* 0x000ea60008000800 */
[----:B------:R-:W-:Y:S01]  /*4ac0*/  IMAD.U32 R10, RZ, RZ, UR10 ;  /* 0x0000000aff0a7e24 */ /* 0x000fe2000f8e00ff */
[----:B------:R-:W-:Y:S05]  /*4ad0*/  MOV R11, UR11 ;  /* 0x0000000b000b7c02 */ /* 0x000fea0008000f00 */
[----:B-----5:R4:W5:Y:S02]  /*4ae0*/  @P0 LDG.E R83, desc[UR38][R10.64] ;  /* 0x000000260a530981 */ /* 0x020964000c1e1900 */
[----:B--2-4-:R-:W-:Y:S07]  /*4af0*/  @!P0 IMAD.U32 R83, RZ, RZ, UR8 ;  /* 0x00000008ff538e24 */ /* 0x014fee000f8e00ff */
.L_x_94:
[----:B-----5:R-:W-:Y:S01]  /*4b00*/  @!P2 FSETP.EQ.AND P0, PT, R83, RZ, PT ;  /* 0x000000ff5300a20b */ /* 0x020fe20003f02000 */
[----:B------:R-:W-:Y:S01]  /*4b10*/  @!UPT UIADD3 URZ, UPT, UPT, URZ, URZ, URZ ;  /* 0x000000fffffff290 */ /* 0x000fe2000fffe0ff */
[----:B------:R-:W-:Y:S11]  /*4b20*/  @!P2 BRA `(.L_x_95) ;  /* 0x000000000014a947 */ /* 0x000ff60003800000 */
[----:B------:R-:W-:Y:S02]  /*4b30*/  LOP3.LUT P2, RZ, R110, 0xff, RZ, 0xc0, !PT ;  /* 0x000000ff6eff7812 */ /* 0x000fe4000784c0ff */
[----:B------:R-:W-:Y:S04]  /*4b40*/  PLOP3.LUT P0, PT, PT, PT, UP0, 0x80, 0x8 ;  /* 0x000000000008781c */ /* 0x000fe80003f0f008 */
[----:B------:R-:W-:Y:S07]  /*4b50*/  PLOP3.LUT P0, PT, P0, PT, PT, 0x8, 0x80 ;  /* 0x000000000080781c */ /* 0x000fee000070e170 */
[----:B------:R-:W-:Y:S11]  /*4b60*/  @P2 FSETP.EQ.AND P0, PT, R83, RZ, PT ;  /* 0x000000ff5300220b */ /* 0x000ff60003f02000 */
[----:B------:R-:W-:Y:S02]  /*4b70*/  @!UPT UIADD3 URZ, UPT, UPT, URZ, URZ, URZ ;  /* 0x000000fffffff290 */ /* 0x000fe4000fffe0ff */
.L_x_95:
[----:B------:R-:W4:Y:S01]  /*4b80*/  SYNCS.PHASECHK.TRANS64.TRYWAIT P2, [UR7+0xa0], R12 ;  /* 0x0000a00cff0075a7 */ /* 0x000f220008041107 */
[----:B------:R-:W-:Y:S04]  /*4b90*/  ELECT P4, URZ, PT ;  /* 0x0000000000ff782f */ /* 0x000fe80003880000 */
[----:B------:R-:W-:Y:S11]  /*4ba0*/  PLOP3.LUT P4, PT, P0, P4, PT, 0xf2, 0x2f ;  /* 0x00000000002f781c */ /* 0x000ff60000789e72 */
[----:B------:R-:W-:Y:S02]  /*4bb0*/  @!UPT UIADD3 URZ, UPT, UPT, URZ, URZ, URZ ;  /* 0x000000fffffff290 */ /* 0x000fe4000fffe0ff */
[----:B-1----:R-:W-:Y:S05]  /*4bc0*/  @!P4 IADD3 R9, P0, PT, R30, 0x580, RZ ;  /* 0x000005801e09c810 */ /* 0x002fea0007f1e0ff */
[----:B--2---:R-:W-:Y:S01]  /*4bd0*/  @!P4 IMAD.X R0, RZ, RZ, R31, P0 ;  /* 0x000000ffff00c224 */ /* 0x004fe200000e061f */
[----:B----4-:R-:W-:Y:S07]  /*4be0*/  @!P2 BRA `(.L_x_96) ;  /* 0x000000680010a947 */ /* 0x010fee0003800000 */
.L_x_179:
[----:B------:R-:W-:Y:S01]  /*4bf0*/  @!P4 R2UR UR9, R9 ;  /* 0x000000000909c2ca */ /* 0x000fe200000e0000 */
[----:B------:R-:W-:Y:S01]  /*4c00*/  VOTEU.ALL UP1, P4 ;  /* 0x0000000000ff7886 */ /* 0x000fe20002020000 */
[----:B------:R-:W-:Y:S01]  /*4c10*/  @!P4 R2UR UR8, R0 ;  /* 0x000000000008c2ca */ /* 0x000fe200000e0000 */
[----:B------:R-:W-:Y:S01]  /*4c20*/  VOTEU.ALL UP2, P4 ;  /* 0x0000000000ff7886 */ /* 0x000fe20002040000 */
[----:B------:R-:W-:Y:S01]  /*4c30*/  UMOV UR16, 0x0 ;  /* 0x0000000000107882 */ /* 0x000fe20000000000 */
[----:B------:R-:W-:Y:S01]  /*4c40*/  UMOV UR17, 0x10000000 ;  /* 0x1000000000117882 */ /* 0x000fe20000000000 */
[----:B------:R-:W-:Y:S01]  /*4c50*/  @!UP1 UIADD3 UR40, UPT, UPT, UR7, 0x200, URZ ;  /* 0x0000020007289890 */ /* 0x000fe2000fffe0ff */
[----:B------:R-:W-:Y:S01]  /*4c60*/  @!P4 IMAD.MOV.U32 R0, RZ, RZ, 0x2000 ;  /* 0x00002000ff00c424 */ /* 0x000fe200078e00ff */
[----:B------:R-:W-:Y:S01]  /*4c70*/  UMOV UR44, UR36 ;  /* 0x00000024002c7c82 */ /* 0x000fe20008000000 */
[----:B------:R-:W-:Y:S01]  /*4c80*/  @!UP1 UIADD3 UR10, UPT, UPT, UR42, 0x80, URZ ;  /* 0x000000802a0a9890 */ /* 0x000fe2000fffe0ff */
[----:B------:R-:W-:Y:S01]  /*4c90*/  @!P4 IADD3 R9, P0, PT, R30, 0x580, RZ ;  /* 0x000005801e09c810 */ /* 0x000fe20007f1e0ff */
[----:B------:R-:W-:Y:S01]  /*4ca0*/  UMOV UR11, UR43 ;  /* 0x0000002b000b7c82 */ /* 0x000fe20008000000 */
[----:B------:R-:W-:Y:S01]  /*4cb0*/  UMOV UR12, UR36 ;  /* 0x00000024000c7c82 */ /* 0x000fe20008000000 */
[----:B------:R-:W-:Y:S01]  /*4cc0*/  IMAD.U32 R10, RZ, RZ, UR9 ;  /* 0x00000009ff0a7e24 */ /* 0x000fe2000f8e00ff */
[----:B------:R-:W-:Y:S01]  /*4cd0*/  UMOV UR9, UR41 ;  /* 0x0000002900097c82 */ /* 0x000fe20008000000 */
[----:B------:R-:W-:Y:S01]  /*4ce0*/  IMAD.U32 R11, RZ, RZ, UR8 ;  /* 0x00000008ff0b7e24 */ /* 0x000fe2000f8e00ff */
[----:B------:R-:W-:Y:S02]  /*4cf0*/  @!UP1 UIADD3 UR8, UPT, UPT, UR7, 0x1200, URZ ;  /* 0x0000120007089890 */ /* 0x000fe4000fffe0ff */
[----:B------:R-:W-:Y:S01]  /*4d00*/  @!P4 R2UR UR18, R10 ;  /* 0x000000000a12c2ca */ /* 0x000fe200000e0000 */
[----:B------:R-:W-:Y:S01]  /*4d10*/  VOTEU.ALL UP1, P4 ;  /* 0x0000000000ff7886 */ /* 0x000fe20002020000 */
[----:B------:R-:W-:Y:S01]  /*4d20*/  @!P4 R2UR UR19, R11 ;  /* 0x000000000b13c2ca */ /* 0x000fe200000e0000 */
[----:B------:R-:W-:Y:S11]  /*4d30*/  UPRMT UR14, UR37, 0x654, UR41 ;  /* 0x00000654250e7896 */ /* 0x000ff60008000029 */
[----:B------:R-:W-:Y:S01]  /*4d40*/  @!UPT UIADD3 URZ, UPT, UPT, URZ, URZ, URZ ;  /* 0x000000fffffff290 */ /* 0x000fe2000fffe0ff */
[----:B------:R2:W-:Y:S01]  /*4d50*/  @!UP2 UTMALDG.3D [UR40], [UR18], desc[UR16] ;  /* 0x000010281200a5b4 */ /* 0x0005e20008011000 */
[----:B------:R2:W-:Y:S01]  /*4d60*/  @!UP1 UTMALDG.3D [UR8], [UR18], desc[UR16] ;  /* 0x00001008120095b4 */ /* 0x0005e20008011000 */
[----:B------:R4:W-:Y:S01]  /*4d70*/  @!P4 SYNCS.ARRIVE.TRANS64.RED.A0TR RZ, [UR7+0x80], R0 ;  /* 0x00008000ffffc9a7 */ /* 0x0009e20008300407 */
[----:B------:R-:W-:Y:S01]  /*4d80*/  SYNCS.ARRIVE.TRANS64.RED.A1T0 RZ, [UR14], RZ ;  /* 0x000000ffffff79a7 */ /* 0x000fe2000810040e */
[----:B----4-:R-:W-:Y:S01]  /*4d90*/  @!P4 IMAD.X R0, RZ, RZ, R31, P0 ;  /* 0x000000ffff00c224 */ /* 0x010fe200000e061f */
[----:B------:R-:W4:Y:S02]  /*4da0*/  SYNCS.PHASECHK.TRANS64.TRYWAIT P2, [UR7+0xa8], R12 ;  /* 0x0000a80cff0075a7 */ /* 0x000f240008041107 */
[----:B--2-4-:R-:W-:Y:S05]  /*4db0*/  @!P2 BRA `(.L_x_97) ;  /* 0x0000006400b4a947 */ /* 0x014fea0003800000 */
.L_x_181:
        /* <DEDUP_REMOVED lines=8> */
[----:B------:R-:W-:Y:S01]  /*4e40*/  @!UP1 UIADD3 UR32, UPT, UPT, UR7, 0x2200, URZ ;  /* 0x0000220007209890 */ /* 0x000fe2000fffe0ff */
[----:B------:R-:W-:Y:S01]  /*4e50*/  @!P4 IADD3 R33, P0, PT, R30, 0x580, RZ ;  /* 0x000005801e21c810 */ /* 0x000fe20007f1e0ff */
[----:B------:R-:W-:Y:S01]  /*4e60*/  UMOV UR35, UR43 ;  /* 0x0000002b00237c82 */ /* 0x000fe20008000000 */
[----:B------:R-:W-:Y:S02]  /*4e70*/  @!UP1 UIADD3 UR10, UPT, UPT, UR42, 0xa0, URZ ;  /* 0x000000a02a0a9890 */ /* 0x000fe4000fffe0ff */
[----:B------:R-:W-:Y:S01]  /*4e80*/  IMAD.U32 R10, RZ, RZ, UR9 ;  /* 0x00000009ff0a7e24 */ /* 0x000fe2000f8e00ff */
[----:B------:R-:W-:Y:S01]  /*4e90*/  UMOV UR9, UR33 ;  /* 0x0000002100097c82 */ /* 0x000fe20008000000 */
[----:B------:R-:W-:Y:S01]  /*4ea0*/  IMAD.U32 R11, RZ, RZ, UR8 ;  /* 0x00000008ff0b7e24 */ /* 0x000fe2000f8e00ff */
[----:B------:R-:W-:Y:S01]  /*4eb0*/  @!UP1 UIADD3 UR8, UPT, UPT, UR7, 0x3200, URZ ;  /* 0x0000320007089890 */ /* 0x000fe2000fffe0ff */
[----:B------:R-:W-:Y:S01]  /*4ec0*/  @!P4 IMAD.X R32, RZ, RZ, R31, P0 ;  /* 0x000000ffff20c224 */ /* 0x000fe200000e061f */
[----:B------:R-:W-:Y:S01]  /*4ed0*/  @!P4 R2UR UR18, R10 ;  /* 0x000000000a12c2ca */ /* 0x000fe200000e0000 */
[----:B------:R-:W-:Y:S01]  /*4ee0*/  VOTEU.ALL UP1, P4 ;  /* 0x0000000000ff7886 */ /* 0x000fe20002020000 */
[----:B------:R-:W-:Y:S01]  /*4ef0*/  @!P4 R2UR UR19, R11 ;  /* 0x000000000b13c2ca */ /* 0x000fe200000e0000 */
[----:B------:R-:W-:Y:S01]  /*4f00*/  UMOV UR11, UR43 ;  /* 0x0000002b000b7c82 */ /* 0x000fe20008000000 */
[----:B------:R-:W-:Y:S01]  /*4f10*/  UMOV UR12, UR36 ;  /* 0x00000024000c7c82 */ /* 0x000fe20008000000 */
[----:B------:R-:W-:Y:S10]  /*4f20*/  UPRMT UR14, UR37, 0x654, UR33 ;  /* 0x00000654250e7896 */ /* 0x000ff40008000021 */
[----:B------:R2:W-:Y:S01]  /*4f30*/  @!UP2 UTMALDG.3D [UR32], [UR18], desc[UR16] ;  /* 0x000010201200a5b4 */ /* 0x0005e20008011000 */
[----:B------:R2:W-:Y:S01]  /*4f40*/  @!UP1 UTMALDG.3D [UR8], [UR18], desc[UR16] ;  /* 0x00001008120095b4 */ /* 0x0005e20008011000 */
[----:B------:R2:W-:Y:S01]  /*4f50*/  @!P4 SYNCS.ARRIVE.TRANS64.RED.A0TR RZ, [UR7+0x88], R0 ;  /* 0x00008800ffffc9a7 */ /* 0x0005e20008300407 */
[----:B------:R-:W-:Y:S01]  /*4f60*/  SYNCS.ARRIVE.TRANS64.RED.A1T0 RZ, [UR14], RZ ;  /* 0x000000ffffff79a7 */ /* 0x000fe2000810040e */
[----:B------:R-:W4:Y:S02]  /*4f70*/  SYNCS.PHASECHK.TRANS64.TRYWAIT P2, [UR7+0xb0], R12 ;  /* 0x0000b00cff0075a7 */ /* 0x000f240008041107 */
[----:B--2-4-:R-:W-:Y:S05]  /*4f80*/  @!P2 BRA `(.L_x_98) ;  /* 0x000000640058a947 */ /* 0x014fea0003800000 */
.L_x_183:
[----:B------:R-:W2:Y:S01]  /*4f90*/  LDC.64 R14, c[0x0][0xb10] ;  /* 0x0002c400ff0e7b82 */ /* 0x000ea20000000a00 */
[----:B------:R-:W-:Y:S01]  /*4fa0*/  @!P4 R2UR UR9, R33 ;  /* 0x000000002109c2ca */ /* 0x000fe200000e0000 */
[----:B------:R-:W-:Y:S01]  /*4fb0*/  VOTEU.ALL UP1, P4 ;  /* 0x0000000000ff7886 */ /* 0x000fe20002020000 */
[----:B------:R-:W-:Y:S01]  /*4fc0*/  @!P4 R2UR UR8, R32 ;  /* 0x000000002008c2ca */ /* 0x000fe200000e0000 */
[----:B------:R-:W-:Y:S01]  /*4fd0*/  VOTEU.ALL UP2, P4 ;  /* 0x0000000000ff7886 */ /* 0x000fe20002040000 */
[----:B------:R-:W-:Y:S03]  /*4fe0*/  UMOV UR16, 0x0 ;  /* 0x0000000000107882 */ /* 0x000fe60000000000 */
[----:B------:R-:W4:Y:S01]  /*4ff0*/  LDC.64 R10, c[0x0][0xb18] ;  /* 0x0002c600ff0a7b82 */ /* 0x000f220000000a00 */
[----:B------:R-:W-:Y:S01]  /*5000*/  @!UP1 UIADD3 UR26, UPT, UPT, UR42, 0x40, URZ ;  /* 0x000000402a1a9890 */ /* 0x000fe2000fffe0ff */
[----:B------:R-:W-:Y:S01]  /*5010*/  @P3 SHF.R.U32.HI R26, RZ, 0x10, R21 ;  /* 0x00000010ff1a3819 */ /* 0x000fe20000011615 */
[----:B------:R-:W-:Y:S01]  /*5020*/  @!UP1 UIADD3 UR24, UPT, UPT, UR7, 0x4200, URZ ;  /* 0x0000420007189890 */ /* 0x000fe2000fffe0ff */
[----:B------:R-:W-:Y:S01]  /*5030*/  VIADD R28, R28, 0x1 ;  /* 0x000000011c1c7836 */ /* 0x000fe20000000000 */
[----:B------:R-:W-:Y:S03]  /*5040*/  UMOV UR17, 0x10000000 ;  /* 0x1000000000117882 */ /* 0x000fe60000000000 */
[----:B------:R-:W5:Y:S01]  /*5050*/  @!P1 LDC R0, c[0x0][0xb20] ;  /* 0x0002c800ff009b82 */ /* 0x000f620000000800 */
[----:B------:R-:W-:Y:S01]  /*5060*/  UMOV UR27, UR43 ;  /* 0x0000002b001b7c82 */ /* 0x000fe20008000000 */
[----:B------:R-:W-:Y:S01]  /*5070*/  IMAD.U32 R32, RZ, RZ, UR9 ;  /* 0x00000009ff207e24 */ /* 0x000fe2000f8e00ff */
[----:B------:R-:W-:Y:S05]  /*5080*/  UMOV UR28, UR36 ;  /* 0x00000024001c7c82 */ /* 0x000fea0008000000 */
[----:B-1----:R-:W1:Y:S01]  /*5090*/  @!P1 LDC R3, c[0x0][0xb0c] ;  /* 0x0002c300ff039b82 */ /* 0x002e620000000800 */
[----:B------:R-:W-:Y:S01]  /*50a0*/  IMAD.U32 R33, RZ, RZ, UR8 ;  /* 0x00000008ff217e24 */ /* 0x000fe2000f8e00ff */
[----:B------:R-:W-:Y:S01]  /*50b0*/  @!UP1 UIADD3 UR10, UPT, UPT, UR42, 0xc0, URZ ;  /* 0x000000c02a0a9890 */ /* 0x000fe2000fffe0ff */
[----:B------:R-:W-:Y:S01]  /*50c0*/  @!P4 R2UR UR18, R32 ;  /* 0x000000002012c2ca */ /* 0x000fe200000e0000 */
[----:B------:R-:W-:Y:S01]  /*50d0*/  @!UP1 UIADD3 UR8, UPT, UPT, UR7, 0x5200, URZ ;  /* 0x0000520007089890 */ /* 0x000fe2000fffe0ff */
[----:B------:R-:W-:Y:S01]  /*50e0*/  @!P4 IMAD.MOV.U32 R32, RZ, RZ, 0x2000 ;  /* 0x00002000ff20c424 */ /* 0x000fe200078e00ff */
[----:B------:R-:W-:Y:S01]  /*50f0*/  @!P4 R2UR UR19, R33 ;  /* 0x000000002113c2ca */ /* 0x000fe200000e0000 */
[----:B------:R-:W-:Y:S01]  /*5100*/  VOTEU.ALL UP1, P4 ;  /* 0x0000000000ff7886 */ /* 0x000fe20002020000 */
[----:B------:R-:W-:Y:S01]  /*5110*/  UMOV UR9, UR25 ;  /* 0x0000001900097c82 */ /* 0x000fe20008000000 */
[----:B------:R-:W-:Y:S01]  /*5120*/  UMOV UR11, UR43 ;  /* 0x0000002b000b7c82 */ /* 0x000fe20008000000 */
[----:B------:R-:W-:Y:S01]  /*5130*/  UMOV UR12, UR36 ;  /* 0x00000024000c7c82 */ /* 0x000fe20008000000 */
[----:B------:R-:W-:Y:S08]  /*5140*/  UPRMT UR14, UR37, 0x654, UR25 ;  /* 0x00000654250e7896 */ /* 0x000ff00008000019 */
[----:B------:R1:W-:Y:S02]  /*5150*/  @!UP2 UTMALDG.3D [UR24], [UR18], desc[UR16] ;  /* 0x000010181200a5b4 */ /* 0x0003e40008011000 */
[----:B-1----:R-:W-:Y:S01]  /*5160*/  @!P1 ISETP.NE.AND P2, PT, R3, 0x1, PT ;  /* 0x000000010300980c */ /* 0x002fe20003f45270 */
[C---:B--2---:R-:W-:Y:S01]  /*5170*/  @!P1 IMAD.HI.U32 R14, R13.reuse, R14, RZ ;  /* 0x0000000e0d0e9227 */ /* 0x044fe200078e00ff */
[----:B----4-:R-:W-:Y:S01]  /*5180*/  @!P1 ISETP.NE.AND P0, PT, R10, 0x1, PT ;  /* 0x000000010a00980c */ /* 0x010fe20003f05270 */
[----:B------:R1:W-:Y:S01]  /*5190*/  @!UP1 UTMALDG.3D [UR8], [UR18], desc[UR16] ;  /* 0x00001008120095b4 */ /* 0x0003e20008011000 */
[----:B------:R1:W-:Y:S01]  /*51a0*/  @!P4 SYNCS.ARRIVE.TRANS64.RED.A0TR RZ, [UR7+0x90], R32 ;  /* 0x00009020ffffc9a7 */ /* 0x0003e20008300407 */
[C---:B------:R-:W-:Y:S01]  /*51b0*/  @!P1 IMAD.HI.U32 R11, R8.reuse, R11, RZ ;  /* 0x0000000b080b9227 */ /* 0x040fe200078e00ff */
[----:B------:R-:W-:Y:S04]  /*51c0*/  @!P1 SHF.R.U32.HI R14, RZ, R15, R14 ;  /* 0x0000000fff0e9219 */ /* 0x000fe8000001160e */
[----:B-----5:R-:W-:Y:S02]  /*51d0*/  @!P1 SHF.R.U32.HI R9, RZ, R0, R11 ;  /* 0x00000000ff099219 */ /* 0x020fe4000001160b */
[----:B------:R-:W-:Y:S02]  /*51e0*/  @!P1 SEL R14, R13, R14, !P2 ;  /* 0x0000000e0d0e9207 */ /* 0x000fe40005000000 */
[----:B------:R-:W-:Y:S05]  /*51f0*/  @!P1 SEL R9, R8, R9, !P0 ;  /* 0x0000000908099207 */ /* 0x000fea0004000000 */
[----:B------:R-:W-:Y:S01]  /*5200*/  @!P1 IMAD.IADD R0, R9, 0x1, -R14 ;  /* 0x0000000109009824 */ /* 0x000fe200078e0a0e */
[----:B------:R-:W-:Y:S01]  /*5210*/  SYNCS.ARRIVE.TRANS64.RED.A1T0 RZ, [UR14], RZ ;  /* 0x000000ffffff79a7 */ /* 0x000fe2000810040e */
[----:B------:R-:W-:Y:S02]  /*5220*/  @!P1 IMAD.IADD R9, R14, 0x1, -R9 ;  /* 0x000000010e099824 */ /* 0x000fe400078e0a09 */
[----:B------:R-:W-:Y:S02]  /*5230*/  @!P1 IMAD R13, R0, R3, R13 ;  /* 0x00000003000d9224 */ /* 0x000fe400078e020d */
[----:B------:R-:W-:Y:S01]  /*5240*/  @!P1 IMAD R8, R9, R10, R8 ;  /* 0x0000000a09089224 */ /* 0x000fe200078e0208 */
[----:B------:R-:W2:Y:S02]  /*5250*/  SYNCS.PHASECHK.TRANS64.TRYWAIT P5, [UR7+0xb8], R12 ;  /* 0x0000b80cff0075a7 */ /* 0x000ea400080a1107 */
[----:B-12---:R-:W-:Y:S05]  /*5260*/  @!P5 BRA `(.L_x_99) ;  /* 0x0000006000b8d947 */ /* 0x006fea0003800000 */
.L_x_185:
[----:B-1----:R-:W-:Y:S01]  /*5270*/  @!P4 IADD3 R3, P0, PT, R30, 0x580, RZ ;  /* 0x000005801e03c810 */ /* 0x002fe20007f1e0ff */
[----:B------:R-:W-:Y:S01]  /*5280*/  VOTEU.ALL UP1, P4 ;  /* 0x0000000000ff7886 */ /* 0x000fe20002020000 */
[----:B------:R-:W-:Y:S01]  /*5290*/  VOTEU.ALL UP2, P4 ;  /* 0x0000000000ff7886 */ /* 0x000fe20002040000 */
[----:B------:R-:W-:Y:S01]  /*52a0*/  UMOV UR14, 0x0 ;  /* 0x00000000000e7882 */ /* 0x000fe20000000000 */
[----:B------:R-:W-:Y:S01]  /*52b0*/  @!P4 R2UR UR9, R3 ;  /* 0x000000000309c2ca */ /* 0x000fe200000e0000 */
[----:B------:R-:W-:Y:S01]  /*52c0*/  @!P4 IMAD.X R0, RZ, RZ, R31, P0 ;  /* 0x000000ffff00c224 */ /* 0x000fe200000e061f */
[----:B------:R-:W-:Y:S01]  /*52d0*/  @!UP1 UIADD3 UR17, UPT, UPT, UR7, 0x98, URZ ;  /* 0x0000009807119890 */ /* 0x000fe2000fffe0ff */
[----:B------:R-:W-:Y:S01]  /*52e0*/  ISETP.NE.AND P0, PT, R28, 0x2, PT ;  /* 0x000000021c00780c */ /* 0x000fe20003f05270 */
[----:B------:R-:W-:Y:S01]  /*52f0*/  @!UP1 UIADD3 UR18, UPT, UPT, UR42, 0x60, URZ ;  /* 0x000000602a129890 */ /* 0x000fe2000fffe0ff */
[----:B------:R-:W-:Y:S01]  /*5300*/  LOP3.LUT R29, R29, 0x1, RZ, 0x3c, !PT ;  /* 0x000000011d1d7812 */ /* 0x000fe200078e3cff */
[----:B------:R-:W-:Y:S01]  /*5310*/  @!UP1 UIADD3 UR16, UPT, UPT, UR7, 0x6200, URZ ;  /* 0x0000620007109890 */ /* 0x000fe2000fffe0ff */
[----:B------:R-:W-:Y:S01]  /*5320*/  @!P4 R2UR UR8, R0 ;  /* 0x000000000008c2ca */ /* 0x000fe200000e0000 */
[----:B------:R-:W-:Y:S01]  /*5330*/  UMOV UR15, 0x10000000 ;  /* 0x10000000000f7882 */ /* 0x000fe20000000000 */
[----:B------:R-:W-:Y:S01]  /*5340*/  UMOV UR19, UR43 ;  /* 0x0000002b00137c82 */ /* 0x000fe20008000000 */
[----:B------:R-:W-:Y:S01]  /*5350*/  UMOV UR20, UR36 ;  /* 0x0000002400147c82 */ /* 0x000fe20008000000 */
[----:B------:R-:W-:Y:S01]  /*5360*/  @!UP1 UIADD3 UR10, UPT, UPT, UR42, 0xe0, URZ ;  /* 0x000000e02a0a9890 */ /* 0x000fe2000fffe0ff */
[----:B------:R-:W-:Y:S01]  /*5370*/  SEL R0, RZ, 0x1, P0 ;  /* 0x00000001ff007807 */ /* 0x000fe20000000000 */
[----:B------:R-:W-:Y:S01]  /*5380*/  IMAD.U32 R10, RZ, RZ, UR9 ;  /* 0x00000009ff0a7e24 */ /* 0x000fe2000f8e00ff */
[----:B------:R-:W-:Y:S01]  /*5390*/  UMOV UR11, UR43 ;  /* 0x0000002b000b7c82 */ /* 0x000fe20008000000 */
[----:B------:R-:W-:Y:S01]  /*53a0*/  UMOV UR12, UR36 ;  /* 0x00000024000c7c82 */ /* 0x000fe20008000000 */
[----:B------:R-:W-:Y:S01]  /*53b0*/  UMOV UR9, UR17 ;  /* 0x0000001100097c82 */ /* 0x000fe20008000000 */
[----:B------:R-:W-:Y:S01]  /*53c0*/  @P3 R2UR UR36, R26 ;  /* 0x000000001a2432ca */ /* 0x000fe200000e0000 */
[----:B------:R-:W-:Y:S01]  /*53d0*/  IMAD.IADD R114, R8, 0x1, R109 ;  /* 0x0000000108727824 */ /* 0x000fe200078e026d */
[----:B------:R-:W-:Y:S01]  /*53e0*/  @!P4 R2UR UR22, R10 ;  /* 0x000000000a16c2ca */ /* 0x000fe200000e0000 */
[----:B------:R-:W-:Y:S01]  /*53f0*/  IMAD.U32 R11, RZ, RZ, UR8 ;  /* 0x00000008ff0b7e24 */ /* 0x000fe2000f8e00ff */
[----:B------:R-:W-:Y:S01]  /*5400*/  @!UP1 UIADD3 UR8, UPT, UPT, UR7, 0x7200, URZ ;  /* 0x0000720007089890 */ /* 0x000fe2000fffe0ff */
[----:B------:R-:W-:Y:S01]  /*5410*/  LOP3.LUT R27, R27, R0, RZ, 0x3c, !PT ;  /* 0x000000001b1b7212 */ /* 0x000fe200078e3cff */
[----:B------:R-:W-:Y:S01]  /*5420*/  VOTEU.ALL UP1, P4 ;  /* 0x0000000000ff7886 */ /* 0x000fe20002020000 */
[----:B------:R-:W-:Y:S01]  /*5430*/  IMAD.IADD R113, R13, 0x1, R108 ;  /* 0x000000010d717824 */ /* 0x000fe200078e026c */
[----:B------:R-:W-:Y:S02]  /*5440*/  @!P4 R2UR UR23, R11 ;  /* 0x000000000b17c2ca */ /* 0x000fe400000e0000 */
[----:B------:R-:W-:Y:S11]  /*5450*/  SEL R28, R28, RZ, P0 ;  /* 0x000000ff1c1c7207 */ /* 0x000ff60000000000 */
[----:B------:R2:W-:Y:S01]  /*5460*/  @!UP2 UTMALDG.3D [UR16], [UR22], desc[UR14] ;  /* 0x00000e101600a5b4 */ /* 0x0005e20008011000 */
[----:B------:R2:W-:Y:S01]  /*5470*/  @!UP1 UTMALDG.3D [UR8], [UR22], desc[UR14] ;  /* 0x00000e08160095b4 */ /* 0x0005e20008011000 */
[----:B------:R2:W-:Y:S01]  /*5480*/  @!P4 SYNCS.ARRIVE.TRANS64.RED.A0TR RZ, [UR7+0x98], R25 ;  /* 0x00009819ffffc9a7 */ /* 0x0005e20008300407 */
[----:B------:R-:W-:Y:S01]  /*5490*/  UPLOP3.LUT UP1, UPT, UPT, UPT, UPT, 0x80, 0x8 ;  /* 0x000000000008789c */ /* 0x000fe20003f2f070 */
[----:B------:R-:W-:Y:S01]  /*54a0*/  SYNCS.ARRIVE.TRANS64.RED.A1T0 RZ, [UR13], RZ ;  /* 0x000000ffffff79a7 */ /* 0x000fe2000810040d */
[----:B------:R-:W-:Y:S09]  /*54b0*/  @P3 BRA `(.L_x_100) ;  /* 0xfffffff000303947 */ /* 0x000ff2000383ffff */
[----:B------:R-:W-:-:S04]  /*54c0*/  SHF.L.U32 R3, R29, 0x1f, RZ ;  /* 0x0000001f1d037819 */ /* 0x000fc800000006ff */
[----:B------:R-:W1:Y:S02]  /*54d0*/  SYNCS.PHASECHK.TRANS64.TRYWAIT P0, [UR7+0xa0], R3 ;  /* 0x0000a003ff0075a7 */ /* 0x000e640008001107 */
[----:B-1----:R-:W-:Y:S05]  /*54e0*/  @!P0 BRA `(.L_x_101) ;  /* 0x0000006000308947 */ /* 0x002fea0003800000 */
.L_x_187:
[----:B------:R-:W4:Y:S02]  /*54f0*/  SYNCS.PHASECHK.TRANS64.TRYWAIT P0, [UR7+0xa8], R3 ;  /* 0x0000a803ff0075a7 */ /* 0x000f240008001107 */
[----:B----4-:R-:W-:Y:S05]  /*5500*/  @!P0 BRA `(.L_x_102) ;  /* 0x0000006000408947 */ /* 0x010fea0003800000 */
.L_x_189:
[----:B------:R-:W4:Y:S02]  /*5510*/  SYNCS.PHASECHK.TRANS64.TRYWAIT P0, [UR7+0xb0], R3 ;  /* 0x0000b003ff0075a7 */ /* 0x000f240008001107 */
[----:B----4-:R-:W-:Y:S05]  /*5520*/  @!P0 BRA `(.L_x_103) ;  /* 0x0000006000508947 */ /* 0x010fea0003800000 */
.L_x_191:
[----:B-1----:R-:W-:-:S07]  /*5530*/  MOV R0, UR7 ;  /* 0x0000000700007c02 */ /* 0x002fce0008000f00 */
.L_x_104:
[----:B-1----:R-:W-:-:S04]  /*5540*/  SHF.L.U32 R3, R29, 0x1f, RZ ;  /* 0x0000001f1d037819 */ /* 0x002fc800000006ff */
[----:B------:R1:W4:Y:S03]  /*5550*/  SYNCS.PHASECHK.TRANS64.TRYWAIT P0, [R0+URZ+0xb8], R3 ;  /* 0x0000b803000075a7 */ /* 0x00032600080011ff */
[----:B----4-:R-:W-:Y:S05]  /*5560*/  @!P0 NANOSLEEP.SYNCS 0x989680 ;  /* 0x009896800000895d */ /* 0x010fea0003900000 */
[----:B------:R-:W4:Y:S02]  /*5570*/  @!P0 SYNCS.PHASECHK.TRANS64 P0, [R0+URZ+0xb8], R3 ;  /* 0x0000b803000085a7 */ /* 0x000f2400080010ff */
[----:B--2-4-:R-:W-:Y:S05]  /*5580*/  @P0 EXIT ;  /* 0x000000000000094d */ /* 0x014fea0003800000 */
[----:B------:R-:W-:Y:S05]  /*5590*/  BRA `(.L_x_104) ;  /* 0xfffffffc00e87947 */ /* 0x000fea000383ffff */
.L_x_89:
[----:B------:R-:W-:-:S06]  /*55a0*/  UISETP.GE.AND UP1, UPT, UR10, 0x4, UPT ;  /* 0x000000040a00788c */ /* 0x000fcc000bf26270 */
[----:B------:R-:W-:-:S13]  /*55b0*/  PLOP3.LUT P0, PT, PT, PT, UP1, 0x80, 0x8 ;  /* 0x000000000008781c */ /* 0x000fda0003f0f018 */
[----:B------:R-:W-:Y:S05]  /*55c0*/  @!P0 EXIT ;  /* 0x000000000000894d */ /* 0x000fea0003800000 */
[----:B------:R-:W-:Y:S01]  /*55d0*/  BAR.SYNC.DEFER_BLOCKING 0x6, 0xa0 ;  /* 0x0182800000007b1d */ /* 0x000fe20000010000 */
[C---:B------:R-:W-:Y:S01]  /*55e0*/  IMAD.SHL.U32 R0, R131.reuse, 0x20, RZ ;  /* 0x0000002083007824 */ /* 0x040fe200078e00ff */
[C---:B------:R-:W-:Y:S01]  /*55f0*/  LOP3.LUT R133, R131.reuse, 0x60, RZ, 0xc0, !PT ;  /* 0x0000006083857812 */ /* 0x040fe200078ec0ff */
[C---:B------:R-:W-:Y:S01]  /*5600*/  IMAD.SHL.U32 R7, R134.reuse, 0x200000, RZ ;  /* 0x0020000086077824 */ /* 0x040fe200078e00ff */
[C---:B------:R-:W-:Y:S01]  /*5610*/  LOP3.LUT R132, R131.reuse, 0x2, RZ, 0xc0, !PT ;  /* 0x0000000283847812 */ /* 0x040fe200078ec0ff */
[----:B------:R-:W-:Y:S01]  /*5620*/  IMAD.SHL.U32 R9, R134, 0x400, RZ ;  /* 0x0000040086097824 */ /* 0x000fe200078e00ff */
[----:B------:R-:W-:Y:S02]  /*5630*/  UMOV UR41, 0x400 ;  /* 0x0000040000297882 */ /* 0x000fe40000000000 */
[----:B------:R-:W1:Y:S01]  /*5640*/  LDC R117, c[0x0][0x370] ;  /* 0x0000dc00ff757b82 */ /* 0x000e620000000800 */
[----:B------:R-:W-:Y:S01]  /*5650*/  ULEA UR41, UR37, UR41, 0x18 ;  /* 0x0000002925297291 */ /* 0x000fe2000f8ec0ff */
[C---:B------:R-:W-:Y:S01]  /*5660*/  IMAD.SHL.U32 R5, R131.reuse, 0x4, RZ ;  /* 0x0000000483057824 */ /* 0x040fe200078e00ff */
[C---:B------:R-:W-:Y:S01]  /*5670*/  LOP3.LUT R130, R0.reuse, 0xb20, RZ, 0xc0, !PT ;  /* 0x00000b2000827812 */ /* 0x040fe200078ec0ff */
[----:B------:R-:W-:Y:S01]  /*5680*/  IMAD.U32 R70, R131, 0x10000, RZ ;  /* 0x0001000083467824 */ /* 0x000fe200078e00ff */
[----:B------:R-:W-:Y:S01]  /*5690*/  LOP3.LUT R0, R0, 0xc0, RZ, 0xc0, !PT ;  /* 0x000000c000007812 */ /* 0x000fe200078ec0ff */
[----:B------:R-:W-:Y:S01]  /*56a0*/  UIADD3 UR40, UPT, UPT, UR41, 0x200, URZ ;  /* 0x0000020029287890 */ /* 0x000fe2000fffe0ff */
[----:B------:R-:W-:Y:S01]  /*56b0*/  LOP3.LUT R7, R7, 0x200000, RZ, 0xc0, !PT ;  /* 0x0020000007077812 */ /* 0x000fe200078ec0ff */
[----:B------:R-:W2:Y:S01]  /*56c0*/  LDC R118, c[0x0][0x374] ;  /* 0x0000dd00ff767b82 */ /* 0x000ea20000000800 */
[----:B------:R-:W-:Y:S01]  /*56d0*/  LOP3.LUT R130, R130, 0x400, R9, 0xf8, !PT ;  /* 0x0000040082827812 */ /* 0x000fe200078ef809 */
[----:B------:R-:W-:Y:S01]  /*56e0*/  IMAD.MOV.U32 R67, RZ, RZ, RZ ;  /* 0x000000ffff437224 */ /* 0x000fe200078e00ff */
[----:B------:R-:W-:Y:S01]  /*56f0*/  LOP3.LUT R5, R0, 0x18, R5, 0xf8, !PT ;  /* 0x0000001800057812 */ /* 0x000fe200078ef805 */
[----:B------:R-:W-:Y:S01]  /*5700*/  IMAD.MOV.U32 R128, RZ, RZ, RZ ;  /* 0x000000ffff807224 */ /* 0x000fe200078e00ff */
[----:B------:R-:W-:Y:S01]  /*5710*/  LOP3.LUT R70, R7, 0x400000, R70, 0xf8, !PT ;  /* 0x0040000007467812 */ /* 0x000fe200078ef846 */
[----:B------:R-:W-:Y:S01]  /*5720*/  IMAD.MOV.U32 R115, RZ, RZ, RZ ;  /* 0x000000ffff737224 */ /* 0x000fe200078e00ff */
[----:B------:R-:W-:-:S02]  /*5730*/  LOP3.LUT R130, R130, R5, RZ, 0xfc, !PT ;  /* 0x0000000582827212 */ /* 0x000fc400078efcff */
[----:B------:R-:W-:Y:S01]  /*5740*/  CS2R R126, SRZ ;  /* 0x00000000007e7805 */ /* 0x000fe2000001ff00 */
[----:B------:R-:W3:Y:S01]  /*5750*/  LDS R3, [UR41+0x180] ;  /* 0x00018029ff037984 */ /* 0x000ee20008000800 */
[----:B------:R-:W-:Y:S01]  /*5760*/  LOP3.LUT R131, R131, 0x4, RZ, 0xc0, !PT ;  /* 0x0000000483837812 */ /* 0x000fe200078ec0ff */
[----:B------:R-:W4:Y:S01]  /*5770*/  LDCU.64 UR46, c[0x0][0x348] ;  /* 0x00006900ff2e77ac */ /* 0x000f220008000a00 */
[----:B------:R-:W-:Y:S02]  /*5780*/  LEA R130, R130, UR40, 0x1 ;  /* 0x0000002882827c11 */ /* 0x000fe4000f8e08ff */
[----:B------:R-:W-:Y:S01]  /*5790*/  IADD3 R129, PT, PT, -R131, 0x2, RZ ;  /* 0x0000000283817810 */ /* 0x000fe20007ffe1ff */
[----:B------:R-:W-:Y:S01]  /*57a0*/  UMOV UR44, 0x1 ;  /* 0x00000001002c7882 */ /* 0x000fe20000000000 */
[----:B------:R-:W-:Y:S01]  /*57b0*/  UMOV UR43, URZ ;  /* 0x000000ff002b7c82 */ /* 0x000fe20008000000 */
[----:B------:R-:W-:Y:S01]  /*57c0*/  UMOV UR42, URZ ;  /* 0x000000ff002a7c82 */ /* 0x000fe20008000000 */
[----:B-1234-:R-:W-:-:S07]  /*57d0*/  IMAD.IADD R70, R3, 0x1, R70 ;  /* 0x0000000103467824 */ /* 0x01efce00078e0246 */
.L_x_133:
[----:B------:R-:W-:Y:S02]  /*57e0*/  LEA R0, R115, UR41, 0x3 ;  /* 0x0000002973007c11 */ /* 0x000fe4000f8e18ff */
[----:B------:R-:W-:Y:S02]  /*57f0*/  SHF.L.U32 R3, R127, 0x1f, RZ ;  /* 0x0000001f7f037819 */ /* 0x000fe400000006ff */
[----:B------:R-:W-:Y:S02]  /*5800*/  LEA R104, R115, UR41, 0x4 ;  /* 0x0000002973687c11 */ /* 0x000fe4000f8e20ff */
[----:B-1----:R-:W1:Y:S02]  /*5810*/  SYNCS.PHASECHK.TRANS64.TRYWAIT P0, [R0+URZ+0xd0], R3 ;  /* 0x0000d003000075a7 */ /* 0x002e6400080011ff */
[----:B-1----:R-:W-:Y:S05]  /*5820*/  @!P0 BRA `(.L_x_105) ;  /* 0x0000005c00a88947 */ /* 0x002fea0003800000 */
.L_x_192:
        /* <DEDUP_REMOVED lines=11> */
[----:B--2---:R-:W-:-:S04]  /*58e0*/  LOP3.LUT P3, RZ, R106, 0x1, RZ, 0xc0, !PT ;  /* 0x000000016aff7812 */ /* 0x004fc8000786c0ff */
[----:B------:R-:W-:-:S09]  /*58f0*/  P2R R136, PR, RZ, 0x8 ;  /* 0x00000008ff887803 */ /* 0x000fd20000000000 */
[----:B------:R-:W-:Y:S02]  /*5900*/  @P3 MOV R123, R104 ;  /* 0x00000068007b3202 */ /* 0x000fe40000000f00 */
[----:B------:R-:W-:Y:S01]  /*5910*/  @P3 LOP3.LUT R124, R105, 0xffff, RZ, 0xc0, !PT ;  /* 0x0000ffff697c3812 */ /* 0x000fe200078ec0ff */
[----:B-1----:R-:W-:Y:S06]  /*5920*/  @!P0 BRA `(.L_x_106) ;  /* 0x0000000000b88947 */ /* 0x002fec0003800000 */
[----:B------:R-:W1:Y:S01]  /*5930*/  LDC.64 R4, c[0x0][0xb18] ;  /* 0x0002c600ff047b82 */ /* 0x000e620000000a00 */
[----:B------:R-:W-:-:S07]  /*5940*/  ISETP.NE.AND P0, PT, R66, 0x1, PT ;  /* 0x000000014200780c */ /* 0x000fce0003f05270 */
[----:B------:R-:W2:Y:S08]  /*5950*/  LDC.64 R6, c[0x0][0xb10] ;  /* 0x0002c400ff067b82 */ /* 0x000eb00000000a00 */
[----:B------:R-:W3:Y:S08]  /*5960*/  LDC R0, c[0x0][0xb20] ;  /* 0x0002c800ff007b82 */ /* 0x000ef00000000800 */
[----:B------:R-:W4:Y:S01]  /*5970*/  LDC R8, c[0x0][0xb0c] ;  /* 0x0002c300ff087b82 */ /* 0x000f220000000800 */
[----:B-1----:R-:W-:Y:S01]  /*5980*/  IMAD.HI.U32 R9, R118, R5, RZ ;  /* 0x0000000576097227 */ /* 0x002fe200078e00ff */
[----:B------:R-:W-:-:S03]  /*5990*/  ISETP.NE.AND P1, PT, R4, 0x1, PT ;  /* 0x000000010400780c */ /* 0x000fc60003f25270 */
[----:B------:R-:W-:-:S03]  /*59a0*/  IMAD.HI.U32 R5, R124, R5, RZ ;  /* 0x000000057c057227 */ /* 0x000fc600078e00ff */
[----:B------:R-:W1:Y:S01]  /*59b0*/  LDC.64 R2, c[0x0][0xb28] ;  /* 0x0002ca00ff027b82 */ /* 0x000e620000000a00 */
[----:B--2---:R-:W-:-:S04]  /*59c0*/  IMAD.HI.U32 R10, R117, R6, RZ ;  /* 0x00000006750a7227 */ /* 0x004fc800078e00ff */
[----:B------:R-:W-:Y:S01]  /*59d0*/  IMAD.HI.U32 R12, R123, R6, RZ ;  /* 0x000000067b0c7227 */ /* 0x000fe200078e00ff */
[----:B------:R-:W-:Y:S02]  /*59e0*/  SHF.R.U32.HI R10, RZ, R7, R10 ;  /* 0x00000007ff0a7219 */ /* 0x000fe4000001160a */
[-C--:B---3--:R-:W-:Y:S02]  /*59f0*/  SHF.R.U32.HI R9, RZ, R0.reuse, R9 ;  /* 0x00000000ff097219 */ /* 0x088fe40000011609 */
[----:B------:R-:W-:Y:S02]  /*5a00*/  SHF.R.U32.HI R5, RZ, R0, R5 ;  /* 0x00000000ff057219 */ /* 0x000fe40000011605 */
[----:B------:R-:W-:Y:S02]  /*5a10*/  SEL R9, R118, R9, !P1 ;  /* 0x0000000976097207 */ /* 0x000fe40004800000 */
[----:B------:R-:W-:Y:S02]  /*5a20*/  SHF.R.U32.HI R12, RZ, R7, R12 ;  /* 0x00000007ff0c7219 */ /* 0x000fe4000001160c */
[----:B----4-:R-:W-:-:S02]  /*5a30*/  ISETP.NE.AND P2, PT, R8, 0x1, PT ;  /* 0x000000010800780c */ /* 0x010fc40003f45270 */
[----:B------:R-:W-:Y:S02]  /*5a40*/  SEL R5, R124, R5, !P1 ;  /* 0x000000057c057207 */ /* 0x000fe40004800000 */
[----:B------:R-:W-:Y:S02]  /*5a50*/  SEL R11, R117, R10, !P2 ;  /* 0x0000000a750b7207 */ /* 0x000fe40005000000 */
[----:B------:R-:W-:Y:S01]  /*5a60*/  SEL R7, R123, R12, !P2 ;  /* 0x0000000c7b077207 */ /* 0x000fe20005000000 */
[----:B-1----:R-:W-:-:S04]  /*5a70*/  IMAD.HI.U32 R10, R9, R2, RZ ;  /* 0x00000002090a7227 */ /* 0x002fc800078e00ff */
        /* <DEDUP_REMOVED lines=25> */
.L_x_106:
[----:B------:R-:W1:Y:S02]  /*5c10*/  LDCU UR4, c[0x0][0xb30] ;  /* 0x00016600ff0477ac */ /* 0x000e640008000800 */
[----:B-1----:R-:W-:-:S09]  /*5c20*/  UISETP.NE.AND UP0, UPT, UR4, 0x1, UPT ;  /* 0x000000010400788c */ /* 0x002fd2000bf05270 */
[----:B------:R-:W-:Y:S05]  /*5c30*/  BRA.U UP0, `(.L_x_107) ;  /* 0x0000000100407547 */ /* 0x000fea000b800000 */
[----:B------:R-:W1:Y:S08]  /*5c40*/  LDC.64 R2, c[0x0][0xb18] ;  /* 0x0002c600ff027b82 */ /* 0x000e700000000a00 */
[----:B------:R-:W2:Y:S08]  /*5c50*/  LDC.64 R4, c[0x0][0xb10] ;  /* 0x0002c400ff047b82 */ /* 0x000eb00000000a00 */
[----:B------:R-:W3:Y:S08]  /*5c60*/  LDC R0, c[0x0][0xb20] ;  /* 0x0002c800ff007b82 */ /* 0x000ef00000000800 */
[----:B------:R-:W4:Y:S01]  /*5c70*/  LDC R6, c[0x0][0xb0c] ;  /* 0x0002c300ff067b82 */ /* 0x000f220000000800 */
[----:B-1----:R-:W-:Y:S01]  /*5c80*/  IMAD.HI.U32 R3, R124, R3, RZ ;  /* 0x000000037c037227 */ /* 0x002fe200078e00ff */
[----:B------:R-:W-:-:S03]  /*5c90*/  ISETP.NE.AND P0, PT, R2, 0x1, PT ;  /* 0x000000010200780c */ /* 0x000fc60003f05270 */
[----:B--2---:R-:W-:-:S05]  /*5ca0*/  IMAD.HI.U32 R4, R123, R4, RZ ;  /* 0x000000047b047227 */ /* 0x004fca00078e00ff */
[----:B------:R-:W-:Y:S02]  /*5cb0*/  SHF.R.U32.HI R4, RZ, R5, R4 ;  /* 0x00000005ff047219 */ /* 0x000fe40000011604 */
        /* <DEDUP_REMOVED lines=8> */
.L_x_107:
[----:B------:R-:W-:Y:S01]  /*5d40*/  ULOP3.LUT UP0, URZ, UR40, 0x1b0, URZ, 0xc0, !UPT ;  /* 0x000001b028ff7892 */ /* 0x000fe2000f80c0ff */
[----:B------:R-:W-:Y:S02]  /*5d50*/  IADD3 R115, PT, PT, R115, 0x1, RZ ;  /* 0x0000000173737810 */ /* 0x000fe40007ffe0ff */
[----:B------:R-:W-:-:S06]  /*5d60*/  @P3 SHF.R.U32.HI R125, RZ, 0x10, R105 ;  /* 0x00000010ff7d3819 */ /* 0x000fcc0000011669 */
[----:B------:R-:W-:Y:S05]  /*5d70*/  BRA.U !UP0, `(.L_x_108) ;  /* 0x00000001087c7547 */ /* 0x000fea000b800000 */
[----:B------:R-:W-:Y:S01]  /*5d80*/  MOV R2, 0x0 ;  /* 0x0000000000027802 */ /* 0x000fe20000000f00 */
[----:B------:R-:W1:Y:S01]  /*5d90*/  LDCU.64 UR8, c[0x4][0x80] ;  /* 0x01001000ff0877ac */ /* 0x000e620008000a00 */
[----:B------:R-:W-:Y:S02]  /*5da0*/  HFMA2 R12, -RZ, RZ, 0, 5.9604644775390625e-08 ;  /* 0x00000001ff0c7431 */ /* 0x000fe400000001ff */
[----:B------:R-:W-:Y:S01]  /*5db0*/  IMAD.MOV.U32 R8, RZ, RZ, 0x70 ;  /* 0x00000070ff087424 */ /* 0x000fe200078e00ff */
[----:B------:R2:W3:Y:S01]  /*5dc0*/  LDC.64 R14, c[0x4][R2] ;  /* 0x01000000020e7b82 */ /* 0x0004e20000000a00 */
[----:B------:R-:W4:Y:S01]  /*5dd0*/  LDCU.64 UR6, c[0x4][0x88] ;  /* 0x01001100ff0677ac */ /* 0x000f220008000a00 */
[----:B------:R-:W-:Y:S01]  /*5de0*/  IMAD.MOV.U32 R13, RZ, RZ, RZ ;  /* 0x000000ffff0d7224 */ /* 0x000fe200078e00ff */
[----:B------:R-:W2:Y:S01]  /*5df0*/  LDCU.64 UR4, c[0x4][0x8] ;  /* 0x01000100ff0477ac */ /* 0x000ea20008000a00 */
[----:B-1----:R-:W-:Y:S01]  /*5e00*/  IMAD.U32 R4, RZ, RZ, UR8 ;  /* 0x00000008ff047e24 */ /* 0x002fe2000f8e00ff */
[----:B------:R-:W-:Y:S01]  /*5e10*/  MOV R5, UR9 ;  /* 0x0000000900057c02 */ /* 0x000fe20008000f00 */
[----:B----4-:R-:W-:Y:S01]  /*5e20*/  IMAD.U32 R6, RZ, RZ, UR6 ;  /* 0x00000006ff067e24 */ /* 0x010fe2000f8e00ff */
[----:B------:R-:W-:Y:S01]  /*5e30*/  MOV R7, UR7 ;  /* 0x0000000700077c02 */ /* 0x000fe20008000f00 */
[----:B--2---:R-:W-:Y:S01]  /*5e40*/  IMAD.U32 R10, RZ, RZ, UR4 ;  /* 0x00000004ff0a7e24 */ /* 0x004fe2000f8e00ff */
[----:B------:R-:W-:-:S02]  /*5e50*/  MOV R11, UR5 ;  /* 0x00000005000b7c02 */ /* 0x000fc40008000f00 */
[----:B------:R-:W-:-:S07]  /*5e60*/  LEPC R20, `(.L_x_109) ;  /* 0x000000001014794e */ /* 0x000fce0000000000 */
[----:B---3-5:R-:W-:Y:S05]  /*5e70*/  CALL.ABS.NOINC R14 ;  /* 0x000000000e007343 */ /* 0x028fea0003c00000 */
.L_x_109:
[----:B------:R-:W1:Y:S01]  /*5e80*/  LDC.64 R2, c[0x4][R2] ;  /* 0x0100000002027b82 */ /* 0x000e620000000a00 */
[----:B------:R-:W2:Y:S01]  /*5e90*/  LDCU.64 UR8, c[0x4][0x80] ;  /* 0x01001000ff0877ac */ /* 0x000ea20008000a00 */
[----:B------:R-:W-:Y:S02]  /*5ea0*/  HFMA2 R12, -RZ, RZ, 0, 5.9604644775390625e-08 ;  /* 0x00000001ff0c7431 */ /* 0x000fe400000001ff */
[----:B------:R-:W-:Y:S01]  /*5eb0*/  IMAD.MOV.U32 R8, RZ, RZ, 0x70 ;  /* 0x00000070ff087424 */ /* 0x000fe200078e00ff */
[----:B------:R-:W3:Y:S01]  /*5ec0*/  LDCU.64 UR6, c[0x4][0x88] ;  /* 0x01001100ff0677ac */ /* 0x000ee20008000a00 */
[----:B------:R-:W-:Y:S01]  /*5ed0*/  IMAD.MOV.U32 R13, RZ, RZ, RZ ;  /* 0x000000ffff0d7224 */ /* 0x000fe200078e00ff */
[----:B------:R-:W4:Y:S01]  /*5ee0*/  LDCU.64 UR4, c[0x4][0x8] ;  /* 0x01000100ff0477ac */ /* 0x000f220008000a00 */
[----:B--2---:R-:W-:Y:S02]  /*5ef0*/  MOV R4, UR8 ;  /* 0x0000000800047c02 */ /* 0x004fe40008000f00 */
[----:B------:R-:W-:Y:S01]  /*5f00*/  MOV R5, UR9 ;  /* 0x0000000900057c02 */ /* 0x000fe20008000f00 */
[----:B---3--:R-:W-:Y:S01]  /*5f10*/  IMAD.U32 R6, RZ, RZ, UR6 ;  /* 0x00000006ff067e24 */ /* 0x008fe2000f8e00ff */
[----:B------:R-:W-:Y:S01]  /*5f20*/  MOV R7, UR7 ;  /* 0x0000000700077c02 */ /* 0x000fe20008000f00 */
[----:B----4-:R-:W-:Y:S01]  /*5f30*/  IMAD.U32 R10, RZ, RZ, UR4 ;  /* 0x00000004ff0a7e24 */ /* 0x010fe2000f8e00ff */
[----:B------:R-:W-:-:S02]  /*5f40*/  MOV R11, UR5 ;  /* 0x00000005000b7c02 */ /* 0x000fc40008000f00 */
[----:B------:R-:W-:-:S07]  /*5f50*/  LEPC R20, `(.L_x_108) ;  /* 0x000000001014794e */ /* 0x000fce0000000000 */
[----:B-1----:R-:W-:Y:S05]  /*5f60*/  CALL.ABS.NOINC R2 ;  /* 0x0000000002007343 */ /* 0x002fea0003c00000 */
.L_x_108:
[----:B------:R-:W1:Y:S01]  /*5f70*/  LDC.64 R2, c[0x0][0x890] ;  /* 0x00022400ff027b82 */ /* 0x000e620000000a00 */
[----:B------:R-:W-:-:S06]  /*5f80*/  ULOP3.LUT UR4, UR44, 0x1, URZ, 0x3c, !UPT ;  /* 0x000000012c047892 */ /* 0x000fcc000f8e3cff */
[----:B------:R-:W-:Y:S01]  /*5f90*/  IMAD.U32 R122, RZ, RZ, UR4 ;  /* 0x00000004ff7a7e24 */ /* 0x000fe2000f8e00ff */
[----:B-1----:R-:W-:-:S04]  /*5fa0*/  ISETP.NE.U32.AND P4, PT, R2, RZ, PT ;  /* 0x000000ff0200720c */ /* 0x002fc80003f85070 */
[----:B------:R-:W-:-:S13]  /*5fb0*/  ISETP.NE.AND.EX P4, PT, R3, RZ, PT, P4 ;  /* 0x000000ff0300720c */ /* 0x000fda0003f85340 */
[----:B------:R-:W-:Y:S05]  /*5fc0*/  @!P4 BRA `(.L_x_110) ;  /* 0x000000000034c947 */ /* 0x000fea0003800000 */
[----:B------:R-:W1:Y:S02]  /*5fd0*/  LDCU.64 UR4, c[0x0][0x888] ;  /* 0x00011100ff0477ac */ /* 0x000e640008000a00 */
[----:B-1----:R-:W-:-:S04]  /*5fe0*/  UISETP.NE.U32.AND UP0, UPT, UR4, URZ, UPT ;  /* 0x000000ff0400728c */ /* 0x002fc8000bf05070 */
[----:B------:R-:W-:-:S09]  /*5ff0*/  UISETP.NE.AND.EX UP0, UPT, UR5, URZ, UPT, UP0 ;  /* 0x000000ff0500728c */ /* 0x000fd2000bf05300 */
[----:B------:R-:W-:Y:S05]  /*6000*/  BRA.U !UP0, `(.L_x_111) ;  /* 0x0000000108187547 */ /* 0x000fea000b800000 */
[----:B------:R-:W1:Y:S01]  /*6010*/  LDC.64 R4, c[0x0][0x888] ;  /* 0x00022200ff047b82 */ /* 0x000e620000000a00 */
[----:B------:R-:W-:-:S04]  /*6020*/  IMAD R0, R2, UR36, RZ ;  /* 0x0000002402007c24 */ /* 0x000fc8000f8e02ff */
[----:B-1----:R-:W-:-:S05]  /*6030*/  IMAD.WIDE R4, R0, 0x4, R4 ;  /* 0x0000000400047825 */ /* 0x002fca00078e0204 */
[----:B-----5:R1:W5:Y:S01]  /*6040*/  LDG.E R83, desc[UR38][R4.64] ;  /* 0x0000002604537981 */ /* 0x020362000c1e1900 */
[----:B------:R-:W-:Y:S01]  /*6050*/  MOV R110, 0x1 ;  /* 0x00000001006e7802 */ /* 0x000fe20000000f00 */
[----:B------:R-:W-:Y:S06]  /*6060*/  BRA `(.L_x_110) ;  /* 0x00000000000c7947 */ /* 0x000fec0003800000 */
.L_x_111:
[----:B------:R-:W1:Y:S01]  /*6070*/  LDCU UR4, c[0x0][0x880] ;  /* 0x00011000ff0477ac */ /* 0x000e620008000800 */
[----:B------:R-:W-:Y:S01]  /*6080*/  HFMA2 R110, -RZ, RZ, 0, 5.9604644775390625e-08 ;  /* 0x00000001ff6e7431 */ /* 0x000fe200000001ff */
[----:B-1---5:R-:W-:Y:S02]  /*6090*/  MOV R83, UR4 ;  /* 0x0000000400537c02 */ /* 0x022fe40008000f00 */
.L_x_110:
[----:B-1----:R-:W1:Y:S02]  /*60a0*/  LDC.64 R4, c[0x0][0x8b0] ;  /* 0x00022c00ff047b82 */ /* 0x002e640000000a00 */
        /* <DEDUP_REMOVED lines=11> */
[----:B------:R-:W-:Y:S05]  /*6160*/  BRA `(.L_x_112) ;  /* 0x0000000000087947 */ /* 0x000fea0003800000 */
.L_x_113:
[----:B------:R-:W1:Y:S02]  /*6170*/  LDCU UR4, c[0x0][0x8a0] ;  /* 0x00011400ff0477ac */ /* 0x000e640008000800 */
[----:B-1---5:R-:W-:Y:S02]  /*6180*/  MOV R69, UR4 ;  /* 0x0000000400457c02 */ /* 0x022fe40008000f00 */
.L_x_112:
[----:B------:R-:W-:Y:S01]  /*6190*/  UISETP.NE.AND UP0, UPT, UR45, URZ, UPT ;  /* 0x000000ff2d00728c */ /* 0x000fe2000bf05270 */
[----:B------:R-:W-:-:S04]  /*61a0*/  PLOP3.LUT P0, PT, PT, PT, PT, 0x8, 0x80 ;  /* 0x000000000080781c */ /* 0x000fc80003f0e170 */
[----:B------:R-:W-:-:S04]  /*61b0*/  P2R R137, PR, RZ, 0x1 ;  /* 0x00000001ff897803 */ /* 0x000fc80000000000 */
[----:B------:R-:W-:Y:S05]  /*61c0*/  BRA.U !UP0, `(.L_x_114) ;  /* 0x00000001083c7547 */ /* 0x000fea000b800000 */
[----:B------:R-:W-:-:S04]  /*61d0*/  ISETP.NE.U32.AND P0, PT, R2, RZ, PT ;  /* 0x000000ff0200720c */ /* 0x000fc80003f05070 */
[----:B------:R-:W-:-:S13]  /*61e0*/  ISETP.NE.AND.EX P0, PT, R3, RZ, PT, P0 ;  /* 0x000000ff0300720c */ /* 0x000fda0003f05300 */
[----:B-----5:R-:W-:-:S04]  /*61f0*/  @!P0 FSETP.EQ.AND P1, PT, R83, RZ, PT ;  /* 0x000000ff5300820b */ /* 0x020fc80003f22000 */
[----:B------:R-:W-:Y:S01]  /*6200*/  P2R R137, PR, RZ, 0x2 ;  /* 0x00000002ff897803 */ /* 0x000fe20000000000 */
[----:B------:R-:W-:Y:S08]  /*6210*/  @!P0 BRA `(.L_x_114) ;  /* 0x0000000000288947 */ /* 0x000ff00003800000 */
[----:B------:R-:W2:Y:S01]  /*6220*/  LDCU.64 UR4, c[0x0][0x888] ;  /* 0x00011100ff0477ac */ /* 0x000ea20008000a00 */
[----:B------:R-:W-:Y:S02]  /*6230*/  LOP3.LUT P1, RZ, R110, 0xff, RZ, 0xc0, !PT ;  /* 0x000000ff6eff7812 */ /* 0x000fe4000782c0ff */
[----:B------:R-:W-:-:S04]  /*6240*/  FSETP.NEU.AND P0, PT, R83, RZ, PT ;  /* 0x000000ff5300720b */ /* 0x000fc80003f0d000 */
[----:B------:R-:W-:Y:S02]  /*6250*/  SEL R0, RZ, 0xffffffff, P0 ;  /* 0xffffffffff007807 */ /* 0x000fe40000000000 */
[----:B--2---:R-:W-:-:S04]  /*6260*/  ISETP.NE.U32.AND P2, PT, RZ, UR4, PT ;  /* 0x00000004ff007c0c */ /* 0x004fc8000bf45070 */
[----:B------:R-:W-:-:S04]  /*6270*/  ISETP.NE.AND.EX P2, PT, RZ, UR5, PT, P2 ;  /* 0x00000005ff007c0c */ /* 0x000fc8000bf45320 */
[----:B------:R-:W-:-:S04]  /*6280*/  @!P1 SEL R0, RZ, 0xffffffff, P2 ;  /* 0xffffffffff009807 */ /* 0x000fc80001000000 */
[----:B------:R-:W-:-:S04]  /*6290*/  LOP3.LUT R0, R0, 0x1, RZ, 0xc0, !PT ;  /* 0x0000000100007812 */ /* 0x000fc800078ec0ff */
[----:B------:R-:W-:-:S04]  /*62a0*/  ISETP.EQ.U32.AND P0, PT, R0, 0x1, PT ;  /* 0x000000010000780c */ /* 0x000fc80003f02070 */
[----:B------:R-:W-:-:S09]  /*62b0*/  P2R R137, PR, RZ, 0x1 ;  /* 0x00000001ff897803 */ /* 0x000fd20000000000 */
.L_x_114:
[----:B------:R-:W-:Y:S01]  /*62c0*/  ISETP.NE.AND P5, PT, R137, RZ, PT ;  /* 0x000000ff8900720c */ /* 0x000fe20003fa5270 */
[----:B------:R-:W-:Y:S01]  /*62d0*/  IMAD.MOV.U32 R121, RZ, RZ, 0x1 ;  /* 0x00000001ff797424 */ /* 0x000fe200078e00ff */
[----:B-1----:R-:W-:Y:S01]  /*62e0*/  LEA R5, R67, UR41, 0x3 ;  /* 0x0000002943057c11 */ /* 0x002fe2000f8e18ff */
[----:B------:R-:W-:Y:S01]  /*62f0*/  IMAD.SHL.U32 R113, R113, 0x40, RZ ;  /* 0x0000004071717824 */ /* 0x000fe200078e00ff */
[----:B------:R-:W-:Y:S01]  /*6300*/  SHF.L.U32 R2, R128, 0x1f, RZ ;  /* 0x0000001f80027819 */ /* 0x000fe200000006ff */
[----:B------:R-:W-:Y:S01]  /*6310*/  IMAD.SHL.U32 R114, R114, 0x100, RZ ;  /* 0x0000010072727824 */ /* 0x000fe200078e00ff */
[----:B-----5:R-:W-:Y:S01]  /*6320*/  FSETP.NEU.AND P3, PT, R83, RZ, PT ;  /* 0x000000ff5300720b */ /* 0x020fe20003f6d000 */
[----:B------:R-:W-:Y:S01]  /*6330*/  IMAD R68, R67, 0x80, R70 ;  /* 0x0000008043447824 */ /* 0x000fe200078e0246 */
[----:B------:R-:W-:Y:S01]  /*6340*/  CS2R R102, SRZ ;  /* 0x0000000000667805 */ /* 0x000fe2000001ff00 */
[----:B------:R-:W-:Y:S01]  /*6350*/  IMAD.MOV.U32 R65, RZ, RZ, RZ ;  /* 0x000000ffff417224 */ /* 0x000fe200078e00ff */
[----:B------:R-:W-:Y:S01]  /*6360*/  SEL R0, RZ, 0xffffffff, P3 ;  /* 0xffffffffff007807 */ /* 0x000fe20001800000 */
[----:B------:R-:W-:Y:S01]  /*6370*/  IMAD.U32 R120, RZ, RZ, UR42 ;  /* 0x0000002aff787e24 */ /* 0x000fe2000f8e00ff */
[----:B------:R-:W-:Y:S01]  /*6380*/  CS2R R100, SRZ ;  /* 0x0000000000647805 */ /* 0x000fe2000001ff00 */
[----:B------:R-:W-:Y:S01]  /*6390*/  VOTEU.ALL UP0, P5 ;  /* 0x0000000000ff7886 */ /* 0x000fe20002800000 */
[----:B------:R-:W-:Y:S01]  /*63a0*/  @!P5 SHF.L.U32 R4, R122, 0x1f, RZ ;  /* 0x0000001f7a04d819 */ /* 0x000fe200000006ff */
[----:B------:R-:W-:Y:S01]  /*63b0*/  IMAD.U32 R119, RZ, RZ, UR43 ;  /* 0x0000002bff777e24 */ /* 0x000fe2000f8e00ff */
[----:B------:R-:W-:-:S02]  /*63c0*/  CS2R R98, SRZ ;  /* 0x0000000000627805 */ /* 0x000fc4000001ff00 */
[----:B------:R-:W-:Y:S01]  /*63d0*/  CS2R R96, SRZ ;  /* 0x0000000000607805 */ /* 0x000fe2000001ff00 */
[----:B------:R-:W-:Y:S01]  /*63e0*/  @!UP0 ULEA UR4, UR43, UR41, 0x3 ;  /* 0x000000292b048291 */ /* 0x000fe2000f8e18ff */
[----:B------:R-:W-:Y:S02]  /*63f0*/  CS2R R94, SRZ ;  /* 0x00000000005e7805 */ /* 0x000fe4000001ff00 */
[----:B------:R-:W-:Y:S02]  /*6400*/  CS2R R92, SRZ ;  /* 0x00000000005c7805 */ /* 0x000fe4000001ff00 */
[----:B------:R-:W-:Y:S02]  /*6410*/  CS2R R90, SRZ ;  /* 0x00000000005a7805 */ /* 0x000fe4000001ff00 */
[----:B------:R-:W-:Y:S02]  /*6420*/  CS2R R88, SRZ ;  /* 0x0000000000587805 */ /* 0x000fe4000001ff00 */
[----:B------:R-:W1:Y:S02]  /*6430*/  @!P5 SYNCS.PHASECHK.TRANS64.TRYWAIT P1, [UR4+0x80], R4 ;  /* 0x00008004ff00d5a7 */ /* 0x000e640008021104 */
[----:B------:R-:W2:Y:S01]  /*6440*/  LDCU.64 UR4, c[0x0][0x888] ;  /* 0x00011100ff0477ac */ /* 0x000ea20008000a00 */
[----:B------:R-:W3:Y:S01]  /*6450*/  SYNCS.PHASECHK.TRANS64.TRYWAIT P0, [R5+URZ+0xf0], R2 ;  /* 0x0000f002050075a7 */ /* 0x000ee200080011ff */
[----:B--2---:R-:W-:-:S04]  /*6460*/  ISETP.NE.U32.AND P2, PT, RZ, UR4, PT ;  /* 0x00000004ff007c0c */ /* 0x004fc8000bf45070 */
[----:B------:R-:W-:-:S04]  /*6470*/  ISETP.NE.AND.EX P2, PT, RZ, UR5, PT, P2 ;  /* 0x00000005ff007c0c */ /* 0x000fc8000bf45320 */
[----:B------:R-:W-:Y:S02]  /*6480*/  SEL R3, RZ, 0xffffffff, P2 ;  /* 0xffffffffff037807 */ /* 0x000fe40001000000 */
[----:B------:R-:W-:-:S04]  /*6490*/  LOP3.LUT P2, R112, R110, 0xff, RZ, 0xc0, !PT ;  /* 0x000000ff6e707812 */ /* 0x000fc8000784c0ff */
[----:B------:R-:W-:-:S04]  /*64a0*/  @P4 SEL R0, R3, R0, !P2 ;  /* 0x0000000003004207 */ /* 0x000fc80005000000 */
[----:B------:R-:W-:-:S04]  /*64b0*/  LOP3.LUT R0, R0, 0x1, RZ, 0xc0, !PT ;  /* 0x0000000100007812 */ /* 0x000fc800078ec0ff */
[----:B------:R-:W-:-:S04]  /*64c0*/  ISETP.NE.U32.AND P2, PT, R0, 0x1, PT ;  /* 0x000000010000780c */ /* 0x000fc80003f45070 */
[----:B------:R-:W-:Y:S02]  /*64d0*/  P2R R135, PR, RZ, 0x4 ;  /* 0x00000004ff877803 */ /* 0x000fe40000000000 */
[----:B-1----:R-:W-:Y:S02]  /*64e0*/  @!P5 SEL R121, RZ, 0x1, !P1 ;  /* 0x00000001ff79d807 */ /* 0x002fe40004800000 */
[----:B---3--:R-:W-:-:S07]  /*64f0*/  SEL R116, RZ, 0x1, !P0 ;  /* 0x00000001ff747807 */ /* 0x008fce0004000000 */
.L_x_132:
[----:B------:R-:W-:Y:S01]  /*6500*/  ISETP.NE.AND P0, PT, R137, RZ, PT ;  /* 0x000000ff8900720c */ /* 0x000fe20003f05270 */
[----:B------:R-:W-:Y:S05]  /*6510*/  YIELD ;  /* 0x0000000000007946 */ /* 0x000fea0003800000 */
[----:B------:R-:W-:Y:S07]  /*6520*/  BSSY B1, `(.L_x_115) ;  /* 0x000001a000017945 */ /* 0x000fee0003800000 */
[----:B-1----:R-:W-:Y:S05]  /*6530*/  @P0 BRA `(.L_x_116) ;  /* 0x0000000000600947 */ /* 0x002fea0003800000 */
[----:B------:R-:W-:Y:S01]  /*6540*/  ISETP.NE.AND P1, PT, R135, RZ, PT ;  /* 0x000000ff8700720c */ /* 0x000fe20003f25270 */
[----:B------:R-:W-:Y:S01]  /*6550*/  BSSY B0, `(.L_x_117) ;  /* 0x000000b000007945 */ /* 0x000fe20003800000 */
[----:B------:R-:W-:Y:S11]  /*6560*/  ISETP.NE.AND P0, PT, R121, RZ, PT ;  /* 0x000000ff7900720c */ /* 0x000ff60003f05270 */
[----:B------:R-:W-:Y:S05]  /*6570*/  @P1 LEA R5, R119, R130, 0xd ;  /* 0x0000008277051211 */ /* 0x000fea00078e68ff */
[--C-:B------:R-:W-:Y:S02]  /*6580*/  @P1 IMAD R6, R132, -0x10, R5.reuse ;  /* 0xfffffff084061824 */ /* 0x100fe400078e0205 */
[----:B------:R-:W-:Y:S03]  /*6590*/  @P1 IMAD R4, R131, -0x10, R5 ;  /* 0xfffffff083041824 */ /* 0x000fe600078e0205 */
[----:B------:R-:W-:Y:S01]  /*65a0*/  @P1 LEA R2, R129, R6, 0x4 ;  /* 0x0000000681021211 */ /* 0x000fe200078e20ff */
[----:B------:R-:W-:Y:S06]  /*65b0*/  @P0 BRA `(.L_x_118) ;  /* 0x0000000000100947 */ /* 0x000fec0003800000 */
[----:B------:R-:W-:Y:S02]  /*65c0*/  LEA R3, R119, UR41, 0x3 ;  /* 0x0000002977037c11 */ /* 0x000fe4000f8e18ff */
[----:B------:R-:W-:Y:S04]  /*65d0*/  SHF.L.U32 R0, R122, 0x1f, RZ ;  /* 0x0000001f7a007819 */ /* 0x000fe800000006ff */
[----:B------:R-:W1:Y:S02]  /*65e0*/  SYNCS.PHASECHK.TRANS64.TRYWAIT P0, [R3+URZ+0x80], R0 ;  /* 0x00008000030075a7 */ /* 0x000e6400080011ff */
[----:B-1----:R-:W-:Y:S05]  /*65f0*/  @!P0 BRA `(.L_x_119) ;  /* 0x0000005000488947 */ /* 0x002fea0003800000 */
.L_x_118:
[----:B------:R-:W-:Y:S05]  /*6600*/  BSYNC B0 ;  /* 0x0000000000007941 */ /* 0x000fea0003800000 */
.L_x_117:
[----:B------:R-:W-:Y:S01]  /*6610*/  ISETP.NE.AND P0, PT, R135, RZ, PT ;  /* 0x000000ff8700720c */ /* 0x000fe20003f05270 */
[----:B------:R-:W-:Y:S11]  /*6620*/  VIADD R119, R119, 0x1 ;  /* 0x0000000177777836 */ /* 0x000ff60000000000 */
[----:B------:R-:W-:Y:S01]  /*6630*/  @!UPT UIADD3 URZ, UPT, UPT, URZ, URZ, URZ ;  /* 0x000000fffffff290 */ /* 0x000fe2000fffe0ff */
[----:B------:R2:W3:Y:S04]  /*6640*/  @P0 LDS.128 R88, [R5] ;  /* 0x0000000005580984 */ /* 0x0004e80000000c00 */
[----:B------:R2:W4:Y:S04]  /*6650*/  @P0 LDS.128 R96, [R4+0x20] ;  /* 0x0000200004600984 */ /* 0x0005280000000c00 */
[----:B------:R2:W2:Y:S04]  /*6660*/  @P0 LDS.128 R92, [R6+0x10] ;  /* 0x00001000065c0984 */ /* 0x0004a80000000c00 */
[----:B------:R2:W2:Y:S01]  /*6670*/  @P0 LDS.128 R100, [R2+0x10] ;  /* 0x0000100002640984 */ /* 0x0004a20000000c00 */
[C---:B------:R-:W-:Y:S04]  /*6680*/  ISETP.NE.AND P0, PT, R119.reuse, 0x4, PT ;  /* 0x000000047700780c */ /* 0x040fe80003f05270 */
[----:B-1----:R-:W-:Y:S02]  /*6690*/  SEL R3, RZ, 0x1, P0 ;  /* 0x00000001ff037807 */ /* 0x002fe40000000000 */
[----:B------:R-:W-:Y:S02]  /*66a0*/  SEL R119, R119, RZ, P0 ;  /* 0x000000ff77777207 */ /* 0x000fe40000000000 */
[----:B------:R-:W-:Y:S02]  /*66b0*/  LOP3.LUT R122, R122, R3, RZ, 0x3c, !PT ;  /* 0x000000037a7a7212 */ /* 0x000fe400078e3cff */
.L_x_116:
[----:B------:R-:W-:Y:S05]  /*66c0*/  BSYNC B1 ;  /* 0x0000000000017941 */ /* 0x000fea0003800000 */
.L_x_115:
[C---:B------:R-:W-:Y:S01]  /*66d0*/  LOP3.LUT P1, RZ, R65.reuse, R116, RZ, 0xfc, !PT ;  /* 0x0000007441ff7212 */ /* 0x040fe2000782fcff */
[----:B------:R-:W-:Y:S01]  /*66e0*/  IMAD.SHL.U32 R63, R65, 0x20, RZ ;  /* 0x00000020413f7824 */ /* 0x000fe200078e00ff */
[----:B------:R-:W-:Y:S01]  /*66f0*/  LEA R111, R67, UR41, 0x3 ;  /* 0x00000029436f7c11 */ /* 0x000fe2000f8e18ff */
[----:B------:R-:W-:Y:S02]  /*6700*/  BSSY B0, `(.L_x_120) ;  /* 0x0000009000007945 */ /* 0x000fe40003800000 */
[----:B------:R-:W-:Y:S05]  /*6710*/  IMAD.IADD R16, R68, 0x1, R63 ;  /* 0x0000000144107824 */ /* 0x000fea00078e023f */
[----:B------:R-:W-:Y:S04]  /*6720*/  SHF.R.U32.HI R3, RZ, 0x15, R16 ;  /* 0x00000015ff037819 */ /* 0x000fe80000011610 */
[----:B------:R-:W-:Y:S01]  /*6730*/  LOP3.LUT P0, RZ, R3, 0x3, R134, 0x48, !PT ;  /* 0x0000000303ff7812 */ /* 0x000fe20007804886 */
[----:B------:R-:W-:Y:S01]  /*6740*/  @!UPT UIADD3 URZ, UPT, UPT, URZ, URZ, URZ ;  /* 0x000000fffffff290 */ /* 0x000fe2000fffe0ff */
[----:B------:R-:W-:Y:S11]  /*6750*/  @P1 BRA `(.L_x_121) ;  /* 0x00000000000c1947 */ /* 0x000ff60003800000 */
[----:B------:R-:W-:Y:S04]  /*6760*/  SHF.L.U32 R0, R128, 0x1f, RZ ;  /* 0x0000001f80007819 */ /* 0x000fe800000006ff */
[----:B------:R-:W1:Y:S02]  /*6770*/  SYNCS.PHASECHK.TRANS64.TRYWAIT P1, [R111+URZ+0xf0], R0 ;  /* 0x0000f0006f0075a7 */ /* 0x000e6400080211ff */
[----:B-1----:R-:W-:Y:S05]  /*6780*/  @!P1 BRA `(.L_x_122) ;  /* 0x0000004c00f89947 */ /* 0x002fea0003800000 */
.L_x_121:
[----:B------:R-:W-:Y:S05]  /*6790*/  BSYNC B0 ;  /* 0x0000000000007941 */ /* 0x000fea0003800000 */
.L_x_120:
[----:B------:R-:W-:Y:S05]  /*67a0*/  @!P0 BRA `(.L_x_123) ;  /* 0x0000000000408947 */ /* 0x000fea0003800000 */
[----:B------:R-:W1:Y:S01]  /*67b0*/  LDCU.64 UR8, c[0x4][0x70] ;  /* 0x01000e00ff0877ac */ /* 0x000e620008000a00 */
[----:B------:R-:W-:Y:S01]  /*67c0*/  MOV R3, 0x0 ;  /* 0x0000000000037802 */ /* 0x000fe20000000f00 */
[----:B------:R-:W-:Y:S02]  /*67d0*/  HFMA2 R12, -RZ, RZ, 0, 5.9604644775390625e-08 ;  /* 0x00000001ff0c7431 */ /* 0x000fe400000001ff */
[----:B------:R-:W-:Y:S02]  /*67e0*/  IMAD.MOV.U32 R8, RZ, RZ, 0x192 ;  /* 0x00000192ff087424 */ /* 0x000fe400078e00ff */
[----:B------:R-:W-:Y:S01]  /*67f0*/  IMAD.MOV.U32 R13, RZ, RZ, RZ ;  /* 0x000000ffff0d7224 */ /* 0x000fe200078e00ff */
[----:B------:R-:W5:Y:S01]  /*6800*/  LDCU.64 UR6, c[0x4][0x78] ;  /* 0x01000f00ff0677ac */ /* 0x000f620008000a00 */
[----:B--2---:R-:W2:Y:S01]  /*6810*/  LDC.64 R2, c[0x4][R3] ;  /* 0x0100000003027b82 */ /* 0x004ea20000000a00 */
[----:B------:R-:W3:Y:S01]  /*6820*/  LDCU.64 UR4, c[0x4][0x10] ;  /* 0x01000200ff0477ac */ /* 0x000ee20008000a00 */
[----:B-1----:R-:W-:Y:S01]  /*6830*/  MOV R5, UR9 ;  /* 0x0000000900057c02 */ /* 0x002fe20008000f00 */
[----:B------:R-:W-:Y:S01]  /*6840*/  IMAD.U32 R4, RZ, RZ, UR8 ;  /* 0x00000008ff047e24 */ /* 0x000fe2000f8e00ff */
[----:B-----5:R-:W-:Y:S01]  /*6850*/  MOV R7, UR7 ;  /* 0x0000000700077c02 */ /* 0x020fe20008000f00 */
[----:B------:R-:W-:Y:S01]  /*6860*/  IMAD.U32 R6, RZ, RZ, UR6 ;  /* 0x00000006ff067e24 */ /* 0x000fe2000f8e00ff */
[----:B---3--:R-:W-:Y:S01]  /*6870*/  MOV R11, UR5 ;  /* 0x00000005000b7c02 */ /* 0x008fe20008000f00 */
[----:B------:R-:W-:Y:S02]  /*6880*/  IMAD.U32 R10, RZ, RZ, UR4 ;  /* 0x00000004ff0a7e24 */ /* 0x000fe4000f8e00ff */
[----:B------:R-:W-:Y:S07]  /*6890*/  LEPC R20, `(.L_x_123) ;  /* 0x000000001014794e */ /* 0x000fee0000000000 */
[----:B--2-4-:R-:W-:Y:S05]  /*68a0*/  CALL.ABS.NOINC R2 ;  /* 0x0000000002007343 */ /* 0x014fea0003c00000 */
.L_x_123:
[----:B------:R-:W-:Y:S01]  /*68b0*/  ISETP.NE.AND P3, PT, R65, 0x3, PT ;  /* 0x000000034100780c */ /* 0x000fe20003f65270 */
[----:B------:R-:W-:Y:S05]  /*68c0*/  WARPSYNC.ALL ;  /* 0x0000000000007948 */ /* 0x000fea0003800000 */
[----:B------:R-:W-:Y:S01]  /*68d0*/  R2UR UR4, R16 ;  /* 0x00000000100472ca */ /* 0x000fe200000e0000 */
[----:B------:R-:W-:Y:S01]  /*68e0*/  USHF.L.U32 UR8, UR43, 0xd, URZ ;  /* 0x0000000d2b087899 */ /* 0x000fe200080006ff */
[C---:B---3--:R-:W-:Y:S01]  /*68f0*/  SHF.L.U32 R82, R88.reuse, 0x10, RZ ;  /* 0x0000001058527819 */ /* 0x048fe200000006ff */
[----:B------:R-:W-:Y:S01]  /*6900*/  HFMA2 R76, -RZ, RZ, 0.8349609375, 5.424022674560546875e-06 ;  /* 0x3aae005bff4c7431 */ /* 0x000fe200000001ff */
[----:B------:R-:W-:Y:S01]  /*6910*/  LOP3.LUT R85, R88, 0xffff0000, RZ, 0xc0, !PT ;  /* 0xffff000058557812 */ /* 0x000fe200078ec0ff */
[----:B------:R-:W-:Y:S01]  /*6920*/  HFMA2 R75, -RZ, RZ, 1.28515625, -179.25 ;  /* 0x3d24d99aff4b7431 */ /* 0x000fe200000001ff */
[C---:B------:R-:W-:Y:S01]  /*6930*/  SHF.L.U32 R84, R89.reuse, 0x10, RZ ;  /* 0x0000001059547819 */ /* 0x040fe200000006ff */
[----:B------:R-:W-:Y:S01]  /*6940*/  HFMA2 R73, -RZ, RZ, 1.8525390625, -0.310791015625 ;  /* 0x3f69b4f9ff497431 */ /* 0x000fe200000001ff */
[----:B------:R-:W-:Y:S01]  /*6950*/  LOP3.LUT R86, R89, 0xffff0000, RZ, 0xc0, !PT ;  /* 0xffff000059567812 */ /* 0x000fe200078ec0ff */
[----:B------:R-:W-:Y:S01]  /*6960*/  BSSY.RECONVERGENT B0, `(.L_x_124) ;  /* 0x00003c6000007945 */ /* 0x000fe20003800200 */
[----:B------:R-:W-:Y:S02]  /*6970*/  SHF.L.U32 R87, R90, 0x10, RZ ;  /* 0x000000105a577819 */ /* 0x000fe400000006ff */
[C---:B--2---:R-:W-:Y:S01]  /*6980*/  SHF.L.U32 R36, R93.reuse, 0x10, RZ ;  /* 0x000000105d247819 */ /* 0x044fe200000006ff */
[----:B------:R-:W1:Y:S01]  /*6990*/  LDTM.x32 R4, tmem[UR4] ;  /* 0x00000004000479ee */ /* 0x000e6200082c0000 */
[----:B------:R-:W-:Y:S01]  /*69a0*/  LOP3.LUT R38, R93, 0xffff0000, RZ, 0xc0, !PT ;  /* 0xffff00005d267812 */ /* 0x000fe200078ec0ff */
[----:B------:R-:W-:Y:S01]  /*69b0*/  @!P3 NOP ;  /* 0x000000000000b918 */ /* 0x000fe20000000000 */
[C---:B------:R-:W-:Y:S02]  /*69c0*/  SHF.L.U32 R37, R94.reuse, 0x10, RZ ;  /* 0x000000105e257819 */ /* 0x040fe400000006ff */
[----:B------:R-:W-:Y:S02]  /*69d0*/  LOP3.LUT R40, R94, 0xffff0000, RZ, 0xc0, !PT ;  /* 0xffff00005e287812 */ /* 0x000fe400078ec0ff */
[----:B------:R-:W-:Y:S02]  /*69e0*/  SHF.L.U32 R39, R95, 0x10, RZ ;  /* 0x000000105f277819 */ /* 0x000fe400000006ff */
[----:B------:R-:W-:Y:S02]  /*69f0*/  MOV R71, 0x3c09919f ;  /* 0x3c09919f00477802 */ /* 0x000fe40000000f00 */
[----:B------:R-:W-:Y:S02]  /*6a00*/  MOV R74, 0x3e235519 ;  /* 0x3e235519004a7802 */ /* 0x000fe40000000f00 */
[----:B------:R-:W-:Y:S02]  /*6a10*/  MOV R72, 0x3f210a14 ;  /* 0x3f210a1400487802 */ /* 0x000fe40000000f00 */
[----:B------:R-:W-:Y:S04]  /*6a20*/  @!P3 IADD3 R111, PT, PT, R111, 0x110, RZ ;  /* 0x000001106f6fb810 */ /* 0x000fe80007ffe0ff */
[----:B------:R-:W-:Y:S04]  /*6a30*/  @!P3 LOP3.LUT R111, R111, 0xfefffff8, RZ, 0xc0, !PT ;  /* 0xfefffff86f6fb812 */ /* 0x000fe800078ec0ff */
[----:B-1----:R1:W-:Y:S01]  /*6a40*/  @!P3 SYNCS.ARRIVE.TRANS64.RED.A1T0 RZ, [R111+URZ], RZ ;  /* 0x000000ff6fffb9a7 */ /* 0x0023e200081004ff */
[C---:B------:R-:W-:Y:S01]  /*6a50*/  FMUL R0, R69.reuse, R4 ;  /* 0x0000000445007220 */ /* 0x040fe20000400000 */
[C---:B------:R-:W-:Y:S01]  /*6a60*/  FMUL R2, R69.reuse, R5 ;  /* 0x0000000545027220 */ /* 0x040fe20000400000 */
[C---:B------:R-:W-:Y:S01]  /*6a70*/  FMUL R3, R69.reuse, R6 ;  /* 0x0000000645037220 */ /* 0x040fe20000400000 */
[----:B------:R-:W-:Y:S01]  /*6a80*/  FMUL R7, R69, R7 ;  /* 0x0000000745077220 */ /* 0x000fe20000400000 */
[----:B------:R-:W-:Y:S01]  /*6a90*/  FFMA R0, R83, R82, R0 ;  /* 0x0000005253007223 */ /* 0x000fe20000000000 */
[----:B------:R-:W-:Y:S01]  /*6aa0*/  LOP3.LUT R82, R90, 0xffff0000, RZ, 0xc0, !PT ;  /* 0xffff00005a527812 */ /* 0x000fe200078ec0ff */
[----:B------:R-:W-:Y:S01]  /*6ab0*/  FMUL R4, R69, R8 ;  /* 0x0000000845047220 */ /* 0x000fe20000400000 */
[----:B------:R-:W-:Y:S01]  /*6ac0*/  FFMA R2, R83, R85, R2 ;  /* 0x0000005553027223 */ /* 0x000fe20000000002 */
[----:B------:R-:W-:Y:S01]  /*6ad0*/  SHF.L.U32 R85, R91, 0x10, RZ ;  /* 0x000000105b557819 */ /* 0x000fe200000006ff */
[----:B------:R-:W-:Y:S01]  /*6ae0*/  FMUL R5, R69, R9 ;  /* 0x0000000945057220 */ /* 0x000fe20000400000 */
[----:B------:R-:W-:Y:S01]  /*6af0*/  FFMA R3, R83, R84, R3 ;  /* 0x0000005453037223 */ /* 0x000fe20000000003 */
[----:B------:R-:W-:Y:S01]  /*6b00*/  LOP3.LUT R84, R91, 0xffff0000, RZ, 0xc0, !PT ;  /* 0xffff00005b547812 */ /* 0x000fe200078ec0ff */
[C---:B------:R-:W-:Y:S01]  /*6b10*/  FFMA R7, R83.reuse, R86, R7 ;  /* 0x0000005653077223 */ /* 0x040fe20000000007 */
[----:B------:R-:W-:Y:S01]  /*6b20*/  FFMA R4, R83, R87, R4 ;  /* 0x0000005753047223 */ /* 0x000fe20000000004 */
[C---:B------:R-:W-:Y:S01]  /*6b30*/  SHF.L.U32 R87, R92.reuse, 0x10, RZ ;  /* 0x000000105c577819 */ /* 0x040fe200000006ff */
[----:B------:R-:W-:Y:S01]  /*6b40*/  FMUL R6, R69, R10 ;  /* 0x0000000a45067220 */ /* 0x000fe20000400000 */
[----:B------:R-:W-:Y:S01]  /*6b50*/  FFMA R5, R83, R82, R5 ;  /* 0x0000005253057223 */ /* 0x000fe20000000005 */
[----:B------:R-:W-:Y:S01]  /*6b60*/  LOP3.LUT R82, R92, 0xffff0000, RZ, 0xc0, !PT ;  /* 0xffff00005c527812 */ /* 0x000fe200078ec0ff */
[C---:B------:R-:W-:Y:S01]  /*6b70*/  FMUL R11, R69.reuse, R11 ;  /* 0x0000000b450b7220 */ /* 0x040fe20000400000 */
[C---:B------:R-:W-:Y:S01]  /*6b80*/  FMUL R8, R69.reuse, R12 ;  /* 0x0000000c45087220 */ /* 0x040fe20000400000 */
[----:B------:R-:W-:Y:S01]  /*6b90*/  FMUL R9, R69, R13 ;  /* 0x0000000d45097220 */ /* 0x000fe20000400000 */
[----:B------:R-:W-:Y:S01]  /*6ba0*/  FFMA R6, R83, R85, R6 ;  /* 0x0000005553067223 */ /* 0x000fe20000000006 */
[----:B------:R-:W-:Y:S01]  /*6bb0*/  FMUL R10, R69, R14 ;  /* 0x0000000e450a7220 */ /* 0x000fe20000400000 */
[C---:B------:R-:W-:Y:S01]  /*6bc0*/  FFMA R11, R83.reuse, R84, R11 ;  /* 0x00000054530b7223 */ /* 0x040fe2000000000b */
[----:B------:R-:W-:Y:S01]  /*6bd0*/  FFMA R8, R83, R87, R8 ;  /* 0x0000005753087223 */ /* 0x000fe20000000008 */
[----:B------:R-:W-:Y:S01]  /*6be0*/  FMUL R15, R69, R15 ;  /* 0x0000000f450f7220 */ /* 0x000fe20000400000 */
[----:B------:R-:W-:Y:S01]  /*6bf0*/  FFMA R9, R83, R82, R9 ;  /* 0x0000005253097223 */ /* 0x000fe20000000009 */
[----:B------:R-:W-:Y:S01]  /*6c00*/  MOV R82, 0x38eb4c3a ;  /* 0x38eb4c3a00527802 */ /* 0x000fe20000000f00 */
[----:B------:R-:W-:Y:S01]  /*6c10*/  FMUL R12, R69, R16 ;  /* 0x00000010450c7220 */ /* 0x000fe20000400000 */
[----:B------:R-:W-:Y:S01]  /*6c20*/  FFMA R10, R83, R36, R10 ;  /* 0x00000024530a7223 */ /* 0x000fe2000000000a */
[----:B------:R-:W-:Y:S01]  /*6c30*/  LOP3.LUT R36, R95, 0xffff0000, RZ, 0xc0, !PT ;  /* 0xffff00005f247812 */ /* 0x000fe200078ec0ff */
[C---:B------:R-:W-:Y:S01]  /*6c40*/  FMUL R13, R69.reuse, R17 ;  /* 0x00000011450d7220 */ /* 0x040fe20000400000 */
[----:B------:R-:W-:Y:S01]  /*6c50*/  FMUL R14, R69, R18 ;  /* 0x00000012450e7220 */ /* 0x000fe20000400000 */
[----:B------:R-:W-:Y:S01]  /*6c60*/  FFMA R15, R83, R38, R15 ;  /* 0x00000026530f7223 */ /* 0x000fe2000000000f */
[C---:B----4-:R-:W-:Y:S01]  /*6c70*/  LOP3.LUT R38, R96.reuse, 0xffff0000, RZ, 0xc0, !PT ;  /* 0xffff000060267812 */ /* 0x050fe200078ec0ff */
[----:B------:R-:W-:Y:S01]  /*6c80*/  FMUL R19, R69, R19 ;  /* 0x0000001345137220 */ /* 0x000fe20000400000 */
[C---:B------:R-:W-:Y:S01]  /*6c90*/  FFMA R12, R83.reuse, R37, R12 ;  /* 0x00000025530c7223 */ /* 0x040fe2000000000c */
[----:B------:R-:W-:Y:S01]  /*6ca0*/  SHF.L.U32 R37, R96, 0x10, RZ ;  /* 0x0000001060257819 */ /* 0x000fe200000006ff */
[C---:B------:R-:W-:Y:S01]  /*6cb0*/  FFMA R13, R83.reuse, R40, R13 ;  /* 0x00000028530d7223 */ /* 0x040fe2000000000d */
[----:B------:R-:W-:Y:S01]  /*6cc0*/  FFMA R14, R83, R39, R14 ;  /* 0x00000027530e7223 */ /* 0x000fe2000000000e */
[----:B------:R-:W-:Y:S01]  /*6cd0*/  SHF.L.U32 R39, R97, 0x10, RZ ;  /* 0x0000001061277819 */ /* 0x000fe200000006ff */
[----:B------:R-:W-:Y:S01]  /*6ce0*/  FMUL R16, R69, R20 ;  /* 0x0000001445107220 */ /* 0x000fe20000400000 */
[----:B------:R-:W-:Y:S01]  /*6cf0*/  FFMA R19, R83, R36, R19 ;  /* 0x0000002453137223 */ /* 0x000fe20000000013 */
[----:B------:R-:W-:Y:S01]  /*6d00*/  LOP3.LUT R36, R97, 0xffff0000, RZ, 0xc0, !PT ;  /* 0xffff000061247812 */ /* 0x000fe200078ec0ff */
[C---:B------:R-:W-:Y:S01]  /*6d10*/  FMUL R17, R69.reuse, R21 ;  /* 0x0000001545117220 */ /* 0x040fe20000400000 */
[C---:B------:R-:W-:Y:S01]  /*6d20*/  FMUL R18, R69.reuse, R22 ;  /* 0x0000001645127220 */ /* 0x040fe20000400000 */
[----:B------:R-:W-:Y:S01]  /*6d30*/  FMUL R23, R69, R23 ;  /* 0x0000001745177220 */ /* 0x000fe20000400000 */
[C---:B------:R-:W-:Y:S01]  /*6d40*/  FFMA R16, R83.reuse, R37, R16 ;  /* 0x0000002553107223 */ /* 0x040fe20000000010 */
[C---:B------:R-:W-:Y:S01]  /*6d50*/  SHF.L.U32 R37, R98.reuse, 0x10, RZ ;  /* 0x0000001062257819 */ /* 0x040fe200000006ff */
[----:B------:R-:W-:Y:S01]  /*6d60*/  FFMA R17, R83, R38, R17 ;  /* 0x0000002653117223 */ /* 0x000fe20000000011 */
[----:B------:R-:W-:Y:S01]  /*6d70*/  LOP3.LUT R38, R99, 0xffff0000, RZ, 0xc0, !PT ;  /* 0xffff000063267812 */ /* 0x000fe200078ec0ff */
[----:B------:R-:W-:Y:S01]  /*6d80*/  FFMA R18, R83, R39, R18 ;  /* 0x0000002753127223 */ /* 0x000fe20000000012 */
[----:B------:R-:W-:Y:S01]  /*6d90*/  SHF.L.U32 R39, R99, 0x10, RZ ;  /* 0x0000001063277819 */ /* 0x000fe200000006ff */
[----:B------:R-:W-:Y:S01]  /*6da0*/  FMUL R20, R69, R24 ;  /* 0x0000001845147220 */ /* 0x000fe20000400000 */
[----:B------:R-:W-:Y:S01]  /*6db0*/  FFMA R23, R83, R36, R23 ;  /* 0x0000002453177223 */ /* 0x000fe20000000017 */
[----:B------:R-:W-:Y:S01]  /*6dc0*/  LOP3.LUT R36, R98, 0xffff0000, RZ, 0xc0, !PT ;  /* 0xffff000062247812 */ /* 0x000fe200078ec0ff */
[----:B------:R-:W-:Y:S01]  /*6dd0*/  FMUL R21, R69, R25 ;  /* 0x0000001945157220 */ /* 0x000fe20000400000 */
[----:B------:R-:W-:Y:S01]  /*6de0*/  FFMA R20, R83, R37, R20 ;  /* 0x0000002553147223 */ /* 0x000fe20000000014 */
[C---:B------:R-:W-:Y:S01]  /*6df0*/  SHF.L.U32 R37, R100.reuse, 0x10, RZ ;  /* 0x0000001064257819 */ /* 0x040fe200000006ff */
[C---:B------:R-:W-:Y:S01]  /*6e00*/  FMUL R22, R69.reuse, R26 ;  /* 0x0000001a45167220 */ /* 0x040fe20000400000 */
[C---:B------:R-:W-:Y:S01]  /*6e10*/  FMUL R27, R69.reuse, R27 ;  /* 0x0000001b451b7220 */ /* 0x040fe20000400000 */
[----:B------:R-:W-:Y:S01]  /*6e20*/  FMUL R24, R69, R28 ;  /* 0x0000001c45187220 */ /* 0x000fe20000400000 */
[C---:B------:R-:W-:Y:S01]  /*6e30*/  FFMA R21, R83.reuse, R36, R21 ;  /* 0x0000002453157223 */ /* 0x040fe20000000015 */
[----:B------:R-:W-:Y:S01]  /*6e40*/  LOP3.LUT R36, R100, 0xffff0000, RZ, 0xc0, !PT ;  /* 0xffff000064247812 */ /* 0x000fe200078ec0ff */
[C---:B------:R-:W-:Y:S01]  /*6e50*/  FFMA R22, R83.reuse, R39, R22 ;  /* 0x0000002753167223 */ /* 0x040fe20000000016 */
[C---:B------:R-:W-:Y:S01]  /*6e60*/  SHF.L.U32 R39, R102.reuse, 0x10, RZ ;  /* 0x0000001066277819 */ /* 0x040fe200000006ff */
        /* <DEDUP_REMOVED lines=8> */
[C---:B------:R-:W-:Y:S01]  /*6ef0*/  FMUL R31, R69.reuse, R31 ;  /* 0x0000001f451f7220 */ /* 0x040fe20000400000 */
[----:B------:R-:W-:Y:S01]  /*6f00*/  FMUL R40, R0, 0.70710676908493041992 ;  /* 0x3f3504f300287820 */ /* 0x000fe20000400000 */
[C---:B------:R-:W-:Y:S01]  /*6f10*/  FMUL R28, R69.reuse, R32 ;  /* 0x00000020451c7220 */ /* 0x040fe20000400000 */
[----:B------:R-:W-:Y:S01]  /*6f20*/  FMUL R29, R69, R33 ;  /* 0x00000021451d7220 */ /* 0x000fe20000400000 */
[C---:B------:R-:W-:Y:S01]  /*6f30*/  FFMA R26, R83.reuse, R37, R26 ;  /* 0x00000025531a7223 */ /* 0x040fe2000000001a */
[----:B------:R-:W-:Y:S01]  /*6f40*/  FFMA R31, R83, R38, R31 ;  /* 0x00000026531f7223 */ /* 0x000fe2000000001f */
[C---:B------:R-:W-:Y:S01]  /*6f50*/  FSETP.GE.AND P1, PT, |R40|.reuse, 1.0029599666595458984, PT ;  /* 0x3f8060fe2800780b */ /* 0x040fe20003f26200 */
[----:B------:R-:W-:Y:S01]  /*6f60*/  FMUL R33, R40, R40 ;  /* 0x0000002828217220 */ /* 0x000fe20000400000 */
[----:B------:R-:W-:Y:S01]  /*6f70*/  LOP3.LUT R38, R103, 0xffff0000, RZ, 0xc0, !PT ;  /* 0xffff000067267812 */ /* 0x000fe200078ec0ff */
[C---:B------:R-:W-:Y:S01]  /*6f80*/  FFMA R28, R83.reuse, R39, R28 ;  /* 0x00000027531c7223 */ /* 0x040fe2000000001c */
[----:B------:R-:W-:Y:S01]  /*6f90*/  FSEL R37, R82, 8.4834944573231041431e-05, P1 ;  /* 0x38b1e96a52257808 */ /* 0x000fe20000800000 */
[----:B------:R-:W-:Y:S01]  /*6fa0*/  FFMA R29, R83, R36, R29 ;  /* 0x00000024531d7223 */ /* 0x000fe2000000001d */
[----:B------:R-:W-:Y:S01]  /*6fb0*/  SHF.L.U32 R36, R103, 0x10, RZ ;  /* 0x0000001067247819 */ /* 0x000fe200000006ff */
[C---:B------:R-:W-:Y:S01]  /*6fc0*/  FMUL R30, R69.reuse, R34 ;  /* 0x00000022451e7220 */ /* 0x040fe20000400000 */
[----:B------:R-:W-:Y:S01]  /*6fd0*/  FSEL R41, |R40|, R33, P1 ;  /* 0x0000002128297208 */ /* 0x000fe20000800200 */
[----:B------:R-:W-:Y:S01]  /*6fe0*/  FMUL R35, R69, R35 ;  /* 0x0000002345237220 */ /* 0x000fe20000400000 */
[----:B------:R-:W-:Y:S01]  /*6ff0*/  FSEL R32, -R76, -0.00082130916416645050049, P1 ;  /* 0xba574d204c207808 */ /* 0x000fe20000800100 */
[----:B------:R-:W-:Y:S01]  /*7000*/  FFMA R30, R83, R36, R30 ;  /* 0x00000024531e7223 */ /* 0x000fe2000000001e */
[----:B------:R-:W-:Y:S01]  /*7010*/  FSEL R33, R71, 0.0052134888246655464172, P1 ;  /* 0x3baad5ea47217808 */ /* 0x000fe20000800000 */
[----:B------:R-:W-:Y:S01]  /*7020*/  FFMA R35, R83, R38, R35 ;  /* 0x0000002653237223 */ /* 0x000fe20000000023 */
[----:B------:R-:W-:Y:S01]  /*7030*/  FSEL R34, -R75, -0.026868773624300956726, P1 ;  /* 0xbcdc1be74b227808 */ /* 0x000fe20000800100 */
[-C--:B------:R-:W-:Y:S01]  /*7040*/  FFMA R32, R37, R41.reuse, R32 ;  /* 0x0000002925207223 */ /* 0x080fe20000000020 */
[----:B------:R-:W-:Y:S01]  /*7050*/  FSEL R37, R74, 0.11284004896879196167, P1 ;  /* 0x3de718af4a257808 */ /* 0x000fe20000800000 */
[----:B------:R-:W-:Y:S02]  /*7060*/  FMUL R39, R2, 0.70710676908493041992 ;  /* 0x3f3504f302277820 */ /* 0x000fe40000400000 */
[-C--:B------:R-:W-:Y:S01]  /*7070*/  FFMA R33, R32, R41.reuse, R33 ;  /* 0x0000002920217223 */ /* 0x080fe20000000021 */
[----:B------:R-:W-:Y:S02]  /*7080*/  FSEL R32, R73, -0.37612664699554443359, P1 ;  /* 0xbec093ac49207808 */ /* 0x000fe40000800000 */
[----:B------:R-:W-:Y:S01]  /*7090*/  FSETP.GE.AND P0, PT, |R39|, 1.0029599666595458984, PT ;  /* 0x3f8060fe2700780b */ /* 0x000fe20003f06200 */
[-C--:B------:R-:W-:Y:S01]  /*70a0*/  FFMA R34, R33, R41.reuse, R34 ;  /* 0x0000002921227223 */ /* 0x080fe20000000022 */
[----:B------:R-:W-:Y:S02]  /*70b0*/  FSEL R33, R72, 0.12837915122509002686, P1 ;  /* 0x3e0375d348217808 */ /* 0x000fe40000800000 */
[----:B------:R-:W-:Y:S01]  /*70c0*/  FSEL R36, -R75, -0.026868773624300956726, P0 ;  /* 0xbcdc1be74b247808 */ /* 0x000fe20000000100 */
[----:B------:R-:W-:Y:S01]  /*70d0*/  FFMA R37, R34, R41, R37 ;  /* 0x0000002922257223 */ /* 0x000fe20000000025 */
[----:B------:R-:W-:Y:S03]  /*70e0*/  FMUL R34, R39, R39 ;  /* 0x0000002727227220 */ /* 0x000fe60000400000 */
[-C--:B------:R-:W-:Y:S01]  /*70f0*/  FFMA R32, R37, R41.reuse, R32 ;  /* 0x0000002925207223 */ /* 0x080fe20000000020 */
[----:B------:R-:W-:Y:S02]  /*7100*/  FSEL R37, R82, 8.4834944573231041431e-05, P0 ;  /* 0x38b1e96a52257808 */ /* 0x000fe40000000000 */
[----:B------:R-:W-:Y:S01]  /*7110*/  FSEL R38, |R39|, R34, P0 ;  /* 0x0000002227267208 */ /* 0x000fe20000000200 */
[----:B------:R-:W-:Y:S01]  /*7120*/  FFMA R33, R32, R41, R33 ;  /* 0x0000002920217223 */ /* 0x000fe20000000021 */
[----:B------:R-:W-:Y:S01]  /*7130*/  FSEL R34, -R41, R40, P1 ;  /* 0x0000002829227208 */ /* 0x000fe20000800100 */
[----:B------:R-:W-:Y:S01]  /*7140*/  FMUL R41, R3, 0.70710676908493041992 ;  /* 0x3f3504f303297820 */ /* 0x000fe20000400000 */
[----:B------:R-:W-:Y:S03]  /*7150*/  FSEL R32, -R76, -0.00082130916416645050049, P0 ;  /* 0xba574d204c207808 */ /* 0x000fe60000000100 */
[----:B------:R-:W-:Y:S01]  /*7160*/  FFMA R34, R33, R34, R34 ;  /* 0x0000002221227223 */ /* 0x000fe20000000022 */
[----:B------:R-:W-:Y:S01]  /*7170*/  FSEL R33, R71, 0.0052134888246655464172, P0 ;  /* 0x3baad5ea47217808 */ /* 0x000fe20000000000 */
[-C--:B------:R-:W-:Y:S01]  /*7180*/  FFMA R32, R37, R38.reuse, R32 ;  /* 0x0000002625207223 */ /* 0x080fe20000000020 */
[----:B------:R-:W-:Y:S01]  /*7190*/  FSEL R37, R74, 0.11284004896879196167, P0 ;  /* 0x3de718af4a257808 */ /* 0x000fe20000000000 */
[----:B------:R-:W2:Y:S01]  /*71a0*/  @P1 MUFU.EX2 R43, R34 ;  /* 0x00000022002b1308 */ /* 0x000ea20000000800 */
[----:B------:R-:W-:Y:S01]  /*71b0*/  FSETP.GE.AND P2, PT, |R41|, 1.0029599666595458984, PT ;  /* 0x3f8060fe2900780b */ /* 0x000fe20003f46200 */
[-C--:B------:R-:W-:Y:S01]  /*71c0*/  FFMA R33, R32, R38.reuse, R33 ;  /* 0x0000002620217223 */ /* 0x080fe20000000021 */
[----:B------:R-:W-:Y:S03]  /*71d0*/  FSEL R32, R73, -0.37612664699554443359, P0 ;  /* 0xbec093ac49207808 */ /* 0x000fe60000000000 */
[-C--:B------:R-:W-:Y:S01]  /*71e0*/  FFMA R36, R33, R38.reuse, R36 ;  /* 0x0000002621247223 */ /* 0x080fe20000000024 */
[----:B------:R-:W-:Y:S03]  /*71f0*/  FSEL R33, R72, 0.12837915122509002686, P0 ;  /* 0x3e0375d348217808 */ /* 0x000fe60000000000 */
[-C--:B------:R-:W-:Y:S01]  /*7200*/  FFMA R37, R36, R38.reuse, R37 ;  /* 0x0000002624257223 */ /* 0x080fe20000000025 */
[----:B------:R-:W-:Y:S03]  /*7210*/  FMUL R36, R41, R41 ;  /* 0x0000002929247220 */ /* 0x000fe60000400000 */
[----:B------:R-:W-:Y:S01]  /*7220*/  FFMA R32, R37, R38, R32 ;  /* 0x0000002625207223 */ /* 0x000fe20000000020 */
[----:B------:R-:W-:Y:S02]  /*7230*/  FSEL R37, R82, 8.4834944573231041431e-05, P2 ;  /* 0x38b1e96a52257808 */ /* 0x000fe40001000000 */
[----:B------:R-:W-:Y:S01]  /*7240*/  FSEL R42, |R41|, R36, P2 ;  /* 0x00000024292a7208 */ /* 0x000fe20001000200 */
[----:B------:R-:W-:Y:S01]  /*7250*/  FFMA R33, R32, R38, R33 ;  /* 0x0000002620217223 */ /* 0x000fe20000000021 */
[----:B------:R-:W-:Y:S01]  /*7260*/  FSEL R32, -R38, R39, P0 ;  /* 0x0000002726207208 */ /* 0x000fe20000000100 */
[----:B--2---:R-:W-:Y:S01]  /*7270*/  @P1 FADD R45, -R43, 1 ;  /* 0x3f8000002b2d1421 */ /* 0x004fe20000000100 */
[----:B------:R-:W-:Y:S01]  /*7280*/  FSEL R36, -R76, -0.00082130916416645050049, P2 ;  /* 0xba574d204c247808 */ /* 0x000fe20001000100 */
[----:B------:R-:W-:Y:S01]  /*7290*/  FMUL R43, R7, 0.70710676908493041992 ;  /* 0x3f3504f3072b7820 */ /* 0x000fe20000400000 */
[----:B------:R-:W-:Y:S01]  /*72a0*/  FSEL R38, -R75, -0.026868773624300956726, P2 ;  /* 0xbcdc1be74b267808 */ /* 0x000fe20001000100 */
[----:B------:R-:W-:Y:S01]  /*72b0*/  FFMA R32, R33, R32, R32 ;  /* 0x0000002021207223 */ /* 0x000fe20000000020 */
[----:B------:R-:W-:Y:S01]  /*72c0*/  FSEL R33, R71, 0.0052134888246655464172, P2 ;  /* 0x3baad5ea47217808 */ /* 0x000fe20001000000 */
[-C--:B------:R-:W-:Y:S01]  /*72d0*/  FFMA R36, R37, R42.reuse, R36 ;  /* 0x0000002a25247223 */ /* 0x080fe20000000024 */
[----:B------:R-:W-:Y:S02]  /*72e0*/  FSEL R37, R74, 0.11284004896879196167, P2 ;  /* 0x3de718af4a257808 */ /* 0x000fe40001000000 */
[----:B------:R-:W-:Y:S01]  /*72f0*/  @P1 LOP3.LUT R34, R45, 0x80000000, R40, 0xb8, !PT ;  /* 0x800000002d221812 */ /* 0x000fe200078eb828 */
[-C--:B------:R-:W-:Y:S01]  /*7300*/  FFMA R33, R36, R42.reuse, R33 ;  /* 0x0000002a24217223 */ /* 0x080fe20000000021 */
[----:B------:R-:W-:Y:S02]  /*7310*/  FSEL R36, R73, -0.37612664699554443359, P2 ;  /* 0xbec093ac49247808 */ /* 0x000fe40001000000 */
[----:B------:R-:W-:Y:S01]  /*7320*/  FSETP.GE.AND P1, PT, |R43|, 1.0029599666595458984, PT ;  /* 0x3f8060fe2b00780b */ /* 0x000fe20003f26200 */
[-C--:B------:R-:W-:Y:S01]  /*7330*/  FFMA R38, R33, R42.reuse, R38 ;  /* 0x0000002a21267223 */ /* 0x080fe20000000026 */
[----:B------:R-:W-:Y:S01]  /*7340*/  FSEL R33, R72, 0.12837915122509002686, P2 ;  /* 0x3e0375d348217808 */ /* 0x000fe20001000000 */
[----:B------:R-:W-:Y:S01]  /*7350*/  FADD R141, R34, 1 ;  /* 0x3f800000228d7421 */ /* 0x000fe20000000000 */
[----:B------:R-:W-:Y:S01]  /*7360*/  FSEL R40, R82, 8.4834944573231041431e-05, P1 ;  /* 0x38b1e96a52287808 */ /* 0x000fe20000800000 */
[-C--:B------:R-:W-:Y:S01]  /*7370*/  FFMA R37, R38, R42.reuse, R37 ;  /* 0x0000002a26257223 */ /* 0x080fe20000000025 */
[----:B------:R-:W-:Y:S03]  /*7380*/  FMUL R38, R43, R43 ;  /* 0x0000002b2b267220 */ /* 0x000fe60000400000 */
[----:B------:R-:W-:Y:S01]  /*7390*/  FFMA R36, R37, R42, R36 ;  /* 0x0000002a25247223 */ /* 0x000fe20000000024 */
[----:B------:R-:W-:Y:S02]  /*73a0*/  FSEL R37, -R76, -0.00082130916416645050049, P1 ;  /* 0xba574d204c257808 */ /* 0x000fe40000800100 */
[----:B------:R-:W-:Y:S01]  /*73b0*/  FSEL R44, |R43|, R38, P1 ;  /* 0x000000262b2c7208 */ /* 0x000fe20000800200 */
[----:B------:R-:W-:Y:S01]  /*73c0*/  FFMA R33, R36, R42, R33 ;  /* 0x0000002a24217223 */ /* 0x000fe20000000021 */
[----:B------:R-:W-:Y:S02]  /*73d0*/  FSEL R36, -R42, R41, P2 ;  /* 0x000000292a247208 */ /* 0x000fe40001000100 */
[----:B------:R-:W-:Y:S01]  /*73e0*/  FSEL R38, R71, 0.0052134888246655464172, P1 ;  /* 0x3baad5ea47267808 */ /* 0x000fe20000800000 */
[----:B------:R-:W2:Y:S02]  /*73f0*/  @P0 MUFU.EX2 R42, R32 ;  /* 0x00000020002a0308 */ /* 0x000ea40000000800 */
[----:B------:R-:W-:Y:S01]  /*7400*/  FFMA R36, R33, R36, R36 ;  /* 0x0000002421247223 */ /* 0x000fe20000000024 */
[----:B------:R-:W-:Y:S01]  /*7410*/  FSEL R33, -R75, -0.026868773624300956726, P1 ;  /* 0xbcdc1be74b217808 */ /* 0x000fe20000800100 */
[-C--:B------:R-:W-:Y:S01]  /*7420*/  FFMA R37, R40, R44.reuse, R37 ;  /* 0x0000002c28257223 */ /* 0x080fe20000000025 */
[----:B------:R-:W-:Y:S03]  /*7430*/  FSEL R40, R74, 0.11284004896879196167, P1 ;  /* 0x3de718af4a287808 */ /* 0x000fe60000800000 */
[-C--:B------:R-:W-:Y:S04]  /*7440*/  FFMA R38, R37, R44.reuse, R38 ;  /* 0x0000002c25267223 */ /* 0x080fe80000000026 */
[-C--:B------:R-:W-:Y:S01]  /*7450*/  FFMA R33, R38, R44.reuse, R33 ;  /* 0x0000002c26217223 */ /* 0x080fe20000000021 */
[----:B------:R-:W-:Y:S03]  /*7460*/  FSEL R38, R72, 0.12837915122509002686, P1 ;  /* 0x3e0375d348267808 */ /* 0x000fe60000800000 */
[-C--:B------:R-:W-:Y:S01]  /*7470*/  FFMA R40, R33, R44.reuse, R40 ;  /* 0x0000002c21287223 */ /* 0x080fe20000000028 */
[----:B------:R-:W-:Y:S01]  /*7480*/  FSEL R33, R73, -0.37612664699554443359, P1 ;  /* 0xbec093ac49217808 */ /* 0x000fe20000800000 */
[----:B--2---:R-:W-:Y:S01]  /*7490*/  @P0 FADD R46, -R42, 1 ;  /* 0x3f8000002a2e0421 */ /* 0x004fe20000000100 */
[----:B------:R-:W-:Y:S03]  /*74a0*/  FMUL R42, R4, 0.70710676908493041992 ;  /* 0x3f3504f3042a7820 */ /* 0x000fe60000400000 */
[----:B------:R-:W-:Y:S01]  /*74b0*/  FFMA R33, R40, R44, R33 ;  /* 0x0000002c28217223 */ /* 0x000fe20000000021 */
[----:B------:R-:W-:Y:S01]  /*74c0*/  @P0 LOP3.LUT R32, R46, 0x80000000, R39, 0xb8, !PT ;  /* 0x800000002e200812 */ /* 0x000fe200078eb827 */
[C---:B------:R-:W-:Y:S01]  /*74d0*/  FMUL R37, R42.reuse, R42 ;  /* 0x0000002a2a257220 */ /* 0x040fe20000400000 */
[----:B------:R-:W-:Y:S01]  /*74e0*/  FSETP.GE.AND P0, PT, |R42|, 1.0029599666595458984, PT ;  /* 0x3f8060fe2a00780b */ /* 0x000fe20003f06200 */
[----:B------:R-:W-:Y:S01]  /*74f0*/  FFMA R38, R33, R44, R38 ;  /* 0x0000002c21267223 */ /* 0x000fe20000000026 */
[----:B------:R-:W-:Y:S01]  /*7500*/  FSEL R33, -R44, R43, P1 ;  /* 0x0000002b2c217208 */ /* 0x000fe20000800100 */
[----:B------:R-:W-:Y:S01]  /*7510*/  FADD R139, R32, 1 ;  /* 0x3f800000208b7421 */ /* 0x000fe20000000000 */
[----:B------:R-:W-:Y:S01]  /*7520*/  FSEL R45, |R42|, R37, P0 ;  /* 0x000000252a2d7208 */ /* 0x000fe20000000200 */
[----:B------:R-:W2:Y:S01]  /*7530*/  @P2 MUFU.EX2 R44, R36 ;  /* 0x00000024002c2308 */ /* 0x000ea20000000800 */
[----:B------:R-:W-:Y:S01]  /*7540*/  FSEL R40, R82, 8.4834944573231041431e-05, P0 ;  /* 0x38b1e96a52287808 */ /* 0x000fe20000000000 */
[----:B------:R-:W-:Y:S01]  /*7550*/  FMUL R32, R29, 0.70710676908493041992 ;  /* 0x3f3504f31d207820 */ /* 0x000fe20000400000 */
[----:B------:R-:W-:Y:S01]  /*7560*/  FSEL R37, -R76, -0.00082130916416645050049, P0 ;  /* 0xba574d204c257808 */ /* 0x000fe20000000100 */
[----:B------:R-:W-:Y:S01]  /*7570*/  FFMA R33, R38, R33, R33 ;  /* 0x0000002126217223 */ /* 0x000fe20000000021 */
[----:B------:R-:W-:Y:S02]  /*7580*/  FSEL R38, R71, 0.0052134888246655464172, P0 ;  /* 0x3baad5ea47267808 */ /* 0x000fe40000000000 */
[----:B------:R-:W-:Y:S01]  /*7590*/  FSEL R39, -R75, -0.026868773624300956726, P0 ;  /* 0xbcdc1be74b277808 */ /* 0x000fe20000000100 */
[-C--:B------:R-:W-:Y:S01]  /*75a0*/  FFMA R37, R40, R45.reuse, R37 ;  /* 0x0000002d28257223 */ /* 0x080fe20000000025 */
[----:B------:R-:W-:Y:S01]  /*75b0*/  FSEL R40, R74, 0.11284004896879196167, P0 ;  /* 0x3de718af4a287808 */ /* 0x000fe20000000000 */
[----:B------:R-:W3:Y:S02]  /*75c0*/  @P1 MUFU.EX2 R46, R33 ;  /* 0x00000021002e1308 */ /* 0x000ee40000000800 */
[-C--:B------:R-:W-:Y:S01]  /*75d0*/  FFMA R38, R37, R45.reuse, R38 ;  /* 0x0000002d25267223 */ /* 0x080fe20000000026 */
[----:B------:R-:W-:Y:S03]  /*75e0*/  FSEL R37, R73, -0.37612664699554443359, P0 ;  /* 0xbec093ac49257808 */ /* 0x000fe60000000000 */
[-C--:B------:R-:W-:Y:S01]  /*75f0*/  FFMA R39, R38, R45.reuse, R39 ;  /* 0x0000002d26277223 */ /* 0x080fe20000000027 */
[----:B--2---:R-:W-:Y:S01]  /*7600*/  @P2 FADD R38, -R44, 1 ;  /* 0x3f8000002c262421 */ /* 0x004fe20000000100 */
[----:B------:R-:W-:Y:S02]  /*7610*/  FMUL R44, R5, 0.70710676908493041992 ;  /* 0x3f3504f3052c7820 */ /* 0x000fe40000400000 */
[-C--:B------:R-:W-:Y:S02]  /*7620*/  FFMA R40, R39, R45.reuse, R40 ;  /* 0x0000002d27287223 */ /* 0x080fe40000000028 */
[----:B------:R-:W-:Y:S01]  /*7630*/  @P2 LOP3.LUT R36, R38, 0x80000000, R41, 0xb8, !PT ;  /* 0x8000000026242812 */ /* 0x000fe200078eb829 */
[----:B------:R-:W-:Y:S01]  /*7640*/  FMUL R39, R44, R44 ;  /* 0x0000002c2c277220 */ /* 0x000fe20000400000 */
[----:B------:R-:W-:Y:S01]  /*7650*/  FSEL R38, R72, 0.12837915122509002686, P0 ;  /* 0x3e0375d348267808 */ /* 0x000fe20000000000 */
[-C--:B------:R-:W-:Y:S01]  /*7660*/  FFMA R37, R40, R45.reuse, R37 ;  /* 0x0000002d28257223 */ /* 0x080fe20000000025 */
[----:B------:R-:W-:Y:S01]  /*7670*/  FSETP.GE.AND P2, PT, |R44|, 1.0029599666595458984, PT ;  /* 0x3f8060fe2c00780b */ /* 0x000fe20003f46200 */
[----:B------:R-:W-:Y:S01]  /*7680*/  FADD R36, R36, 1 ;  /* 0x3f80000024247421 */ /* 0x000fe20000000000 */
[----:B---3--:R-:W-:Y:S01]  /*7690*/  @P1 FADD R48, -R46, 1 ;  /* 0x3f8000002e301421 */ /* 0x008fe20000000100 */
[----:B------:R-:W-:Y:S01]  /*76a0*/  FFMA R38, R37, R45, R38 ;  /* 0x0000002d25267223 */ /* 0x000fe20000000026 */
[----:B------:R-:W-:Y:S01]  /*76b0*/  FSEL R37, -R45, R42, P0 ;  /* 0x0000002a2d257208 */ /* 0x000fe20000000100 */
[----:B------:R-:W-:Y:S01]  /*76c0*/  FMUL R46, R6, 0.70710676908493041992 ;  /* 0x3f3504f3062e7820 */ /* 0x000fe20000400000 */
[----:B------:R-:W-:Y:S02]  /*76d0*/  FSEL R45, |R44|, R39, P2 ;  /* 0x000000272c2d7208 */ /* 0x000fe40001000200 */
[----:B------:R-:W-:Y:S01]  /*76e0*/  FSEL R40, R82, 8.4834944573231041431e-05, P2 ;  /* 0x38b1e96a52287808 */ /* 0x000fe20001000000 */
[----:B------:R-:W-:Y:S01]  /*76f0*/  FFMA R37, R38, R37, R37 ;  /* 0x0000002526257223 */ /* 0x000fe20000000025 */
[----:B------:R-:W-:Y:S02]  /*7700*/  FSEL R39, -R76, -0.00082130916416645050049, P2 ;  /* 0xba574d204c277808 */ /* 0x000fe40001000100 */
[----:B------:R-:W-:Y:S02]  /*7710*/  FSEL R38, R71, 0.0052134888246655464172, P2 ;  /* 0x3baad5ea47267808 */ /* 0x000fe40001000000 */
[----:B------:R-:W-:Y:S01]  /*7720*/  FSEL R41, -R75, -0.026868773624300956726, P2 ;  /* 0xbcdc1be74b297808 */ /* 0x000fe20001000100 */
[-C--:B------:R-:W-:Y:S01]  /*7730*/  FFMA R39, R40, R45.reuse, R39 ;  /* 0x0000002d28277223 */ /* 0x080fe20000000027 */
[----:B------:R-:W-:Y:S02]  /*7740*/  FSEL R40, R74, 0.11284004896879196167, P2 ;  /* 0x3de718af4a287808 */ /* 0x000fe40001000000 */
[----:B------:R-:W-:Y:S01]  /*7750*/  @P1 LOP3.LUT R33, R48, 0x80000000, R43, 0xb8, !PT ;  /* 0x8000000030211812 */ /* 0x000fe200078eb82b */
[-C--:B------:R-:W-:Y:S01]  /*7760*/  FFMA R38, R39, R45.reuse, R38 ;  /* 0x0000002d27267223 */ /* 0x080fe20000000026 */
[----:B------:R-:W-:Y:S02]  /*7770*/  FSEL R39, R73, -0.37612664699554443359, P2 ;  /* 0xbec093ac49277808 */ /* 0x000fe40001000000 */
[----:B------:R-:W-:Y:S01]  /*7780*/  FSETP.GE.AND P1, PT, |R46|, 1.0029599666595458984, PT ;  /* 0x3f8060fe2e00780b */ /* 0x000fe20003f26200 */
[-C--:B------:R-:W-:Y:S01]  /*7790*/  FFMA R41, R38, R45.reuse, R41 ;  /* 0x0000002d26297223 */ /* 0x080fe20000000029 */
[----:B------:R-:W-:Y:S02]  /*77a0*/  FSEL R38, R72, 0.12837915122509002686, P2 ;  /* 0x3e0375d348267808 */ /* 0x000fe40001000000 */
        /* <DEDUP_REMOVED lines=14> */
[-C--:B------:R-:W-:Y:S01]  /*7890*/  FFMA R41, R40, R47.reuse, R41 ;  /* 0x0000002f28297223 */ /* 0x080fe20000000029 */
[----:B------:R-:W-:Y:S03]  /*78a0*/  FSEL R40, R73, -0.37612664699554443359, P1 ;  /* 0xbec093ac49287808 */ /* 0x000fe60000800000 */
[-C--:B------:R-:W-:Y:S04]  /*78b0*/  FFMA R38, R41, R47.reuse, R38 ;  /* 0x0000002f29267223 */ /* 0x080fe80000000026 */
[-C--:B------:R-:W-:Y:S01]  /*78c0*/  FFMA R43, R38, R47.reuse, R43 ;  /* 0x0000002f262b7223 */ /* 0x080fe2000000002b */
[----:B------:R-:W-:Y:S01]  /*78d0*/  FSEL R38, -R47, R46, P1 ;  /* 0x0000002e2f267208 */ /* 0x000fe20000800100 */
[----:B--2---:R-:W-:Y:S01]  /*78e0*/  @P0 FADD R41, -R45, 1 ;  /* 0x3f8000002d290421 */ /* 0x004fe20000000100 */
[----:B------:R-:W-:Y:S01]  /*78f0*/  FMUL R45, R11, 0.70710676908493041992 ;  /* 0x3f3504f30b2d7820 */ /* 0x000fe20000400000 */
[----:B------:R-:W-:Y:S03]  /*7900*/  FFMA R40, R43, R47, R40 ;  /* 0x0000002f2b287223 */ /* 0x000fe60000000028 */
[----:B------:R-:W-:Y:S01]  /*7910*/  @P0 LOP3.LUT R37, R41, 0x80000000, R42, 0xb8, !PT ;  /* 0x8000000029250812 */ /* 0x000fe200078eb82a */
[C---:B------:R-:W-:Y:S01]  /*7920*/  FMUL R42, R45.reuse, R45 ;  /* 0x0000002d2d2a7220 */ /* 0x040fe20000400000 */
[----:B------:R-:W-:Y:S02]  /*7930*/  FSEL R41, R72, 0.12837915122509002686, P1 ;  /* 0x3e0375d348297808 */ /* 0x000fe40000800000 */
[C---:B------:R-:W-:Y:S03]  /*7940*/  FSETP.GE.AND P0, PT, |R45|.reuse, 1.0029599666595458984, PT ;  /* 0x3f8060fe2d00780b */ /* 0x040fe60003f06200 */
[----:B------:R-:W-:Y:S01]  /*7950*/  FFMA R41, R40, R47, R41 ;  /* 0x0000002f28297223 */ /* 0x000fe20000000029 */
[----:B------:R-:W-:Y:S01]  /*7960*/  FSEL R48, |R45|, R42, P0 ;  /* 0x0000002a2d307208 */ /* 0x000fe20000000200 */
[----:B------:R-:W2:Y:S01]  /*7970*/  @P2 MUFU.EX2 R47, R39 ;  /* 0x00000027002f2308 */ /* 0x000ea20000000800 */
[----:B------:R-:W-:Y:S01]  /*7980*/  FSEL R43, R82, 8.4834944573231041431e-05, P0 ;  /* 0x38b1e96a522b7808 */ /* 0x000fe20000000000 */
[----:B------:R-:W-:Y:S01]  /*7990*/  FFMA R38, R41, R38, R38 ;  /* 0x0000002629267223 */ /* 0x000fe20000000026 */
[----:B------:R-:W-:Y:S02]  /*79a0*/  FSEL R40, -R76, -0.00082130916416645050049, P0 ;  /* 0xba574d204c287808 */ /* 0x000fe40000000100 */
[----:B------:R-:W-:Y:S02]  /*79b0*/  FSEL R41, R71, 0.0052134888246655464172, P0 ;  /* 0x3baad5ea47297808 */ /* 0x000fe40000000000 */
[----:B------:R-:W-:Y:S01]  /*79c0*/  FSEL R42, -R75, -0.026868773624300956726, P0 ;  /* 0xbcdc1be74b2a7808 */ /* 0x000fe20000000100 */
[-C--:B------:R-:W-:Y:S01]  /*79d0*/  FFMA R40, R43, R48.reuse, R40 ;  /* 0x000000302b287223 */ /* 0x080fe20000000028 */
[----:B------:R-:W-:Y:S03]  /*79e0*/  FSEL R43, R74, 0.11284004896879196167, P0 ;  /* 0x3de718af4a2b7808 */ /* 0x000fe60000000000 */
[-C--:B------:R-:W-:Y:S01]  /*79f0*/  FFMA R41, R40, R48.reuse, R41 ;  /* 0x0000003028297223 */ /* 0x080fe20000000029 */
[----:B------:R-:W-:Y:S03]  /*7a00*/  FSEL R40, R73, -0.37612664699554443359, P0 ;  /* 0xbec093ac49287808 */ /* 0x000fe60000000000 */
[-C--:B------:R-:W-:Y:S01]  /*7a10*/  FFMA R42, R41, R48.reuse, R42 ;  /* 0x00000030292a7223 */ /* 0x080fe2000000002a */
[----:B------:R-:W-:Y:S01]  /*7a20*/  FSEL R41, R72, 0.12837915122509002686, P0 ;  /* 0x3e0375d348297808 */ /* 0x000fe20000000000 */
[----:B--2---:R-:W-:Y:S01]  /*7a30*/  @P2 FADD R49, -R47, 1 ;  /* 0x3f8000002f312421 */ /* 0x004fe20000000100 */
[----:B------:R-:W-:Y:S01]  /*7a40*/  FMUL R47, R8, 0.70710676908493041992 ;  /* 0x3f3504f3082f7820 */ /* 0x000fe20000400000 */
[-C--:B------:R-:W-:Y:S03]  /*7a50*/  FFMA R43, R42, R48.reuse, R43 ;  /* 0x000000302a2b7223 */ /* 0x080fe6000000002b */
[----:B------:R-:W-:Y:S01]  /*7a60*/  @P2 LOP3.LUT R39, R49, 0x80000000, R44, 0xb8, !PT ;  /* 0x8000000031272812 */ /* 0x000fe200078eb82c */
[-C--:B------:R-:W-:Y:S01]  /*7a70*/  FFMA R40, R43, R48.reuse, R40 ;  /* 0x000000302b287223 */ /* 0x080fe20000000028 */
[C---:B------:R-:W-:Y:S01]  /*7a80*/  FSETP.GE.AND P2, PT, |R47|.reuse, 1.0029599666595458984, PT ;  /* 0x3f8060fe2f00780b */ /* 0x040fe20003f46200 */
[C---:B------:R-:W-:Y:S01]  /*7a90*/  FMUL R42, R47.reuse, R47 ;  /* 0x0000002f2f2a7220 */ /* 0x040fe20000400000 */
[----:B------:R-:W2:Y:S01]  /*7aa0*/  @P1 MUFU.EX2 R49, R38 ;  /* 0x0000002600311308 */ /* 0x000ea20000000800 */
[----:B------:R-:W-:Y:S01]  /*7ab0*/  FFMA R41, R40, R48, R41 ;  /* 0x0000003028297223 */ /* 0x000fe20000000029 */
[----:B------:R-:W-:Y:S02]  /*7ac0*/  FSEL R40, -R48, R45, P0 ;  /* 0x0000002d30287208 */ /* 0x000fe40000000100 */
[----:B------:R-:W-:Y:S02]  /*7ad0*/  FSEL R48, |R47|, R42, P2 ;  /* 0x0000002a2f307208 */ /* 0x000fe40001000200 */
        /* <DEDUP_REMOVED lines=17> */
[C---:B------:R-:W-:Y:S01]  /*7bf0*/  FSETP.GE.AND P1, PT, |R49|.reuse, 1.0029599666595458984, PT ;  /* 0x3f8060fe3100780b */ /* 0x040fe20003f26200 */
[----:B------:R-:W-:Y:S02]  /*7c00*/  FADD R38, R38, 1 ;  /* 0x3f80000026267421 */ /* 0x000fe40000000000 */
[----:B------:R-:W-:Y:S01]  /*7c10*/  FFMA R41, R42, R48, R41 ;  /* 0x000000302a297223 */ /* 0x000fe20000000029 */
[----:B------:R-:W-:Y:S02]  /*7c20*/  FSEL R42, -R48, R47, P2 ;  /* 0x0000002f302a7208 */ /* 0x000fe40001000100 */
        /* <DEDUP_REMOVED lines=9> */
[-C--:B------:R-:W-:Y:S04]  /*7cc0*/  FFMA R44, R43, R50.reuse, R44 ;  /* 0x000000322b2c7223 */ /* 0x080fe8000000002c */
[-C--:B------:R-:W-:Y:S01]  /*7cd0*/  FFMA R41, R44, R50.reuse, R41 ;  /* 0x000000322c297223 */ /* 0x080fe20000000029 */
[----:B------:R-:W-:Y:S01]  /*7ce0*/  FSEL R44, R72, 0.12837915122509002686, P1 ;  /* 0x3e0375d3482c7808 */ /* 0x000fe20000800000 */
[----:B--2---:R-:W-:Y:S01]  /*7cf0*/  @P0 FADD R52, -R48, 1 ;  /* 0x3f80000030340421 */ /* 0x004fe20000000100 */
[----:B------:R-:W-:Y:S01]  /*7d00*/  FMUL R48, R10, 0.70710676908493041992 ;  /* 0x3f3504f30a307820 */ /* 0x000fe20000400000 */
[----:B------:R-:W-:Y:S01]  /*7d10*/  FFMA R46, R41, R50, R46 ;  /* 0x00000032292e7223 */ /* 0x000fe2000000002e */
[----:B------:R-:W-:Y:S02]  /*7d20*/  FSEL R41, R73, -0.37612664699554443359, P1 ;  /* 0xbec093ac49297808 */ /* 0x000fe40000800000 */
[----:B------:R-:W-:Y:S01]  /*7d30*/  @P0 LOP3.LUT R40, R52, 0x80000000, R45, 0xb8, !PT ;  /* 0x8000000034280812 */ /* 0x000fe200078eb82d */
[C---:B------:R-:W-:Y:S01]  /*7d40*/  FMUL R43, R48.reuse, R48 ;  /* 0x00000030302b7220 */ /* 0x040fe20000400000 */
[----:B------:R-:W-:Y:S01]  /*7d50*/  FSETP.GE.AND P0, PT, |R48|, 1.0029599666595458984, PT ;  /* 0x3f8060fe3000780b */ /* 0x000fe20003f06200 */
[-C--:B------:R-:W-:Y:S02]  /*7d60*/  FFMA R41, R46, R50.reuse, R41 ;  /* 0x000000322e297223 */ /* 0x080fe40000000029 */
[----:B------:R-:W-:Y:S01]  /*7d70*/  FADD R40, R40, 1 ;  /* 0x3f80000028287421 */ /* 0x000fe20000000000 */
[----:B------:R-:W-:Y:S01]  /*7d80*/  FSEL R51, |R48|, R43, P0 ;  /* 0x0000002b30337208 */ /* 0x000fe20000000200 */
[----:B------:R-:W-:Y:S01]  /*7d90*/  FFMA R44, R41, R50, R44 ;  /* 0x00000032292c7223 */ /* 0x000fe2000000002c */
[----:B------:R-:W-:Y:S02]  /*7da0*/  FSEL R41, -R50, R49, P1 ;  /* 0x0000003132297208 */ /* 0x000fe40000800100 */
[----:B------:R-:W-:Y:S01]  /*7db0*/  FSEL R46, R82, 8.4834944573231041431e-05, P0 ;  /* 0x38b1e96a522e7808 */ /* 0x000fe20000000000 */
[----:B------:R-:W2:Y:S01]  /*7dc0*/  @P2 MUFU.EX2 R50, R42 ;  /* 0x0000002a00322308 */ /* 0x000ea20000000800 */
[----:B------:R-:W-:Y:S01]  /*7dd0*/  FSEL R43, -R76, -0.00082130916416645050049, P0 ;  /* 0xba574d204c2b7808 */ /* 0x000fe20000000100 */
[----:B------:R-:W-:Y:S01]  /*7de0*/  FFMA R41, R44, R41, R41 ;  /* 0x000000292c297223 */ /* 0x000fe20000000029 */
[----:B------:R-:W-:Y:S02]  /*7df0*/  FSEL R44, R71, 0.0052134888246655464172, P0 ;  /* 0x3baad5ea472c7808 */ /* 0x000fe40000000000 */
[----:B------:R-:W-:Y:S01]  /*7e00*/  FSEL R45, -R75, -0.026868773624300956726, P0 ;  /* 0xbcdc1be74b2d7808 */ /* 0x000fe20000000100 */
[-C--:B------:R-:W-:Y:S01]  /*7e10*/  FFMA R43, R46, R51.reuse, R43 ;  /* 0x000000332e2b7223 */ /* 0x080fe2000000002b */
[----:B------:R-:W-:Y:S03]  /*7e20*/  FSEL R46, R74, 0.11284004896879196167, P0 ;  /* 0x3de718af4a2e7808 */ /* 0x000fe60000000000 */
[----:B------:R-:W3:Y:S01]  /*7e30*/  @P1 MUFU.EX2 R52, R41 ;  /* 0x0000002900341308 */ /* 0x000ee20000000800 */
[-C--:B------:R-:W-:Y:S01]  /*7e40*/  FFMA R44, R43, R51.reuse, R44 ;  /* 0x000000332b2c7223 */ /* 0x080fe2000000002c */
[----:B------:R-:W-:Y:S03]  /*7e50*/  FSEL R43, R73, -0.37612664699554443359, P0 ;  /* 0xbec093ac492b7808 */ /* 0x000fe60000000000 */
[-C--:B------:R-:W-:Y:S01]  /*7e60*/  FFMA R45, R44, R51.reuse, R45 ;  /* 0x000000332c2d7223 */ /* 0x080fe2000000002d */
[----:B--2---:R-:W-:Y:S03]  /*7e70*/  @P2 FADD R44, -R50, 1 ;  /* 0x3f800000322c2421 */ /* 0x004fe60000000100 */
[-C--:B------:R-:W-:Y:S01]  /*7e80*/  FFMA R46, R45, R51.reuse, R46 ;  /* 0x000000332d2e7223 */ /* 0x080fe2000000002e */
[----:B------:R-:W-:Y:S01]  /*7e90*/  FMUL R50, R15, 0.70710676908493041992 ;  /* 0x3f3504f30f327820 */ /* 0x000fe20000400000 */
[----:B------:R-:W-:Y:S02]  /*7ea0*/  @P2 LOP3.LUT R42, R44, 0x80000000, R47, 0xb8, !PT ;  /* 0x800000002c2a2812 */ /* 0x000fe400078eb82f */
[-C--:B------:R-:W-:Y:S01]  /*7eb0*/  FFMA R43, R46, R51.reuse, R43 ;  /* 0x000000332e2b7223 */ /* 0x080fe2000000002b */
[----:B------:R-:W-:Y:S01]  /*7ec0*/  FSEL R44, R72, 0.12837915122509002686, P0 ;  /* 0x3e0375d3482c7808 */ /* 0x000fe20000000000 */
[C---:B------:R-:W-:Y:S01]  /*7ed0*/  FMUL R45, R50.reuse, R50 ;  /* 0x00000032322d7220 */ /* 0x040fe20000400000 */
[----:B------:R-:W-:Y:S01]  /*7ee0*/  FSETP.GE.AND P2, PT, |R50|, 1.0029599666595458984, PT ;  /* 0x3f8060fe3200780b */ /* 0x000fe20003f46200 */
[----:B---3--:R-:W-:Y:S01]  /*7ef0*/  @P1 FADD R54, -R52, 1 ;  /* 0x3f80000034361421 */ /* 0x008fe20000000100 */
[----:B------:R-:W-:Y:S01]  /*7f00*/  FMUL R52, R12, 0.70710676908493041992 ;  /* 0x3f3504f30c347820 */ /* 0x000fe20000400000 */
        /* <DEDUP_REMOVED lines=41> */
[----:B------:R-:W-:Y:S01]  /*81a0*/  FSETP.GE.AND P0, PT, |R51|, 1.0029599666595458984, PT ;  /* 0x3f8060fe3300780b */ /* 0x000fe20003f06200 */
[----:B------:R-:W-:Y:S02]  /*81b0*/  FADD R43, R43, 1 ;  /* 0x3f8000002b2b7421 */ /* 0x000fe40000000000 */
        /* <DEDUP_REMOVED lines=42> */
[C---:B------:R-:W-:Y:S03]  /*8460*/  FSETP.GE.AND P1, PT, |R55|.reuse, 1.0029599666595458984, PT ;  /* 0x3f8060fe3700780b */ /* 0x040fe60003f26200 */
        /* <DEDUP_REMOVED lines=168> */
[-C--:B------:R-:W-:Y:S01]  /*8ef0*/  FFMA R56, R55, R64.reuse, R56 ;  /* 0x0000004037387223 */ /* 0x080fe20000000038 */
[----:B------:R-:W-:Y:S03]  /*8f00*/  FSEL R55, R73, -0.37612664699554443359, P0 ;  /* 0xbec093ac49377808 */ /* 0x000fe60000000000 */
[-C--:B------:R-:W-:Y:S01]  /*8f10*/  FFMA R57, R56, R64.reuse, R57 ;  /* 0x0000004038397223 */ /* 0x080fe20000000039 */
[----:B--2---:R-:W-:Y:S03]  /*8f20*/  @P2 FADD R56, -R62, 1 ;  /* 0x3f8000003e382421 */ /* 0x004fe60000000100 */
[-C--:B------:R-:W-:Y:S01]  /*8f30*/  FFMA R58, R57, R64.reuse, R58 ;  /* 0x00000040393a7223 */ /* 0x080fe2000000003a */
[----:B------:R-:W-:Y:S01]  /*8f40*/  FMUL R62, R27, 0.70710676908493041992 ;  /* 0x3f3504f31b3e7820 */ /* 0x000fe20000400000 */
[----:B------:R-:W-:Y:S02]  /*8f50*/  @P2 LOP3.LUT R54, R56, 0x80000000, R59, 0xb8, !PT ;  /* 0x8000000038362812 */ /* 0x000fe400078eb83b */
[----:B------:R-:W-:Y:S01]  /*8f60*/  FFMA R55, R58, R64, R55 ;  /* 0x000000403a377223 */ /* 0x000fe20000000037 */
[----:B------:R-:W-:Y:S01]  /*8f70*/  FSEL R56, R72, 0.12837915122509002686, P0 ;  /* 0x3e0375d348387808 */ /* 0x000fe20000000000 */
[C---:B------:R-:W-:Y:S01]  /*8f80*/  FMUL R57, R62.reuse, R62 ;  /* 0x0000003e3e397220 */ /* 0x040fe20000400000 */
[----:B------:R-:W-:Y:S03]  /*8f90*/  FSETP.GE.AND P2, PT, |R62|, 1.0029599666595458984, PT ;  /* 0x3f8060fe3e00780b */ /* 0x000fe60003f46200 */
        /* <DEDUP_REMOVED lines=29> */
[----:B------:R-:W-:Y:S01]  /*9170*/  FSEL R59, R71, 0.0052134888246655464172, P1 ;  /* 0x3baad5ea473b7808 */ /* 0x000fe20000800000 */
[----:B------:R-:W3:Y:S01]  /*9180*/  @P2 MUFU.EX2 R79, R57 ;  /* 0x00000039004f2308 */ /* 0x000ee20000000800 */
        /* <DEDUP_REMOVED lines=8> */
[-C--:B------:R-:W-:Y:S01]  /*9210*/  FFMA R61, R56, R77.reuse, R61 ;  /* 0x0000004d383d7223 */ /* 0x080fe2000000003d */
[----:B------:R-:W-:Y:S02]  /*9220*/  FSEL R56, -R77, R64, P1 ;  /* 0x000000404d387208 */ /* 0x000fe40000800100 */
[----:B------:R-:W-:Y:S01]  /*9230*/  @P0 LOP3.LUT R55, R59, 0x80000000, R60, 0xb8, !PT ;  /* 0x800000003b370812 */ /* 0x000fe200078eb83c */
[-C--:B------:R-:W-:Y:S01]  /*9240*/  FFMA R58, R61, R77.reuse, R58 ;  /* 0x0000004d3d3a7223 */ /* 0x080fe2000000003a */
[----:B------:R-:W-:Y:S01]  /*9250*/  FSEL R59, R72, 0.12837915122509002686, P1 ;  /* 0x3e0375d3483b7808 */ /* 0x000fe20000800000 */
[C---:B------:R-:W-:Y:S01]  /*9260*/  FMUL R61, R78.reuse, R78 ;  /* 0x0000004e4e3d7220 */ /* 0x040fe20000400000 */
[----:B------:R-:W-:Y:S01]  /*9270*/  FSETP.GE.AND P0, PT, |R78|, 1.0029599666595458984, PT ;  /* 0x3f8060fe4e00780b */ /* 0x000fe20003f06200 */
[----:B------:R-:W-:Y:S01]  /*9280*/  FADD R55, R55, 1 ;  /* 0x3f80000037377421 */ /* 0x000fe20000000000 */
[----:B---3--:R-:W-:Y:S01]  /*9290*/  @P2 FADD R81, -R79, 1 ;  /* 0x3f8000004f512421 */ /* 0x008fe20000000100 */
[----:B------:R-:W-:Y:S01]  /*92a0*/  FFMA R59, R58, R77, R59 ;  /* 0x0000004d3a3b7223 */ /* 0x000fe2000000003b */
[----:B------:R-:W-:Y:S01]  /*92b0*/  FSEL R77, |R78|, R61, P0 ;  /* 0x0000003d4e4d7208 */ /* 0x000fe20000000200 */
[----:B------:R-:W-:Y:S01]  /*92c0*/  FMUL R79, R26, 0.70710676908493041992 ;  /* 0x3f3504f31a4f7820 */ /* 0x000fe20000400000 */
        /* <DEDUP_REMOVED lines=20> */
[----:B------:R-:W-:Y:S02]  /*9410*/  FSEL R58, -R77, R78, P0 ;  /* 0x0000004e4d3a7208 */ /* 0x000fe40000000100 */
[----:B------:R-:W-:Y:S01]  /*9420*/  FSEL R60, -R76, -0.00082130916416645050049, P2 ;  /* 0xba574d204c3c7808 */ /* 0x000fe20001000100 */
[----:B------:R-:W2:Y:S02]  /*9430*/  @P1 MUFU.EX2 R77, R56 ;  /* 0x00000038004d1308 */ /* 0x000ea40000000800 */
[----:B------:R-:W-:Y:S01]  /*9440*/  FFMA R58, R59, R58, R58 ;  /* 0x0000003a3b3a7223 */ /* 0x000fe2000000003a */
[----:B------:R-:W-:Y:S01]  /*9450*/  FSEL R59, R71, 0.0052134888246655464172, P2 ;  /* 0x3baad5ea473b7808 */ /* 0x000fe20001000000 */
[-C--:B------:R-:W-:Y:S01]  /*9460*/  FFMA R60, R61, R80.reuse, R60 ;  /* 0x000000503d3c7223 */ /* 0x080fe2000000003c */
[----:B------:R-:W-:Y:S03]  /*9470*/  FSEL R61, R74, 0.11284004896879196167, P2 ;  /* 0x3de718af4a3d7808 */ /* 0x000fe60001000000 */
[-C--:B------:R-:W-:Y:S01]  /*9480*/  FFMA R59, R60, R80.reuse, R59 ;  /* 0x000000503c3b7223 */ /* 0x080fe2000000003b */
[----:B------:R-:W-:Y:S01]  /*9490*/  FSEL R60, R73, -0.37612664699554443359, P2 ;  /* 0xbec093ac493c7808 */ /* 0x000fe20001000000 */
[----:B------:R-:W3:Y:S02]  /*94a0*/  @P0 MUFU.EX2 R81, R58 ;  /* 0x0000003a00510308 */ /* 0x000ee40000000800 */
[-C--:B------:R-:W-:Y:S04]  /*94b0*/  FFMA R62, R59, R80.reuse, R62 ;  /* 0x000000503b3e7223 */ /* 0x080fe8000000003e */
[-C--:B------:R-:W-:Y:S01]  /*94c0*/  FFMA R61, R62, R80.reuse, R61 ;  /* 0x000000503e3d7223 */ /* 0x080fe2000000003d */
[----:B--2---:R-:W-:Y:S01]  /*94d0*/  @P1 FADD R59, -R77, 1 ;  /* 0x3f8000004d3b1421 */ /* 0x004fe20000000100 */
[----:B------:R-:W-:Y:S02]  /*94e0*/  FMUL R77, R31, 0.70710676908493041992 ;  /* 0x3f3504f31f4d7820 */ /* 0x000fe40000400000 */
[-C--:B------:R-:W-:Y:S02]  /*94f0*/  FFMA R60, R61, R80.reuse, R60 ;  /* 0x000000503d3c7223 */ /* 0x080fe4000000003c */
[----:B------:R-:W-:Y:S01]  /*9500*/  @P1 LOP3.LUT R56, R59, 0x80000000, R64, 0xb8, !PT ;  /* 0x800000003b381812 */ /* 0x000fe200078eb840 */
[C---:B------:R-:W-:Y:S01]  /*9510*/  FMUL R62, R77.reuse, R77 ;  /* 0x0000004d4d3e7220 */ /* 0x040fe20000400000 */
[----:B------:R-:W-:Y:S02]  /*9520*/  FSEL R59, R72, 0.12837915122509002686, P2 ;  /* 0x3e0375d3483b7808 */ /* 0x000fe40001000000 */
[----:B------:R-:W-:Y:S01]  /*9530*/  FSETP.GE.AND P1, PT, |R77|, 1.0029599666595458984, PT ;  /* 0x3f8060fe4d00780b */ /* 0x000fe20003f26200 */
[----:B---3--:R-:W-:Y:S02]  /*9540*/  @P0 FADD R81, -R81, 1 ;  /* 0x3f80000051510421 */ /* 0x008fe40000000100 */
        /* <DEDUP_REMOVED lines=12> */
[----:B------:R-:W-:Y:S01]  /*9610*/  FSEL R61, R73, -0.37612664699554443359, P1 ;  /* 0xbec093ac493d7808 */ /* 0x000fe20000800000 */
[----:B------:R-:W-:Y:S02]  /*9620*/  FMUL R78, R0, 0.5 ;  /* 0x3f000000004e7820 */ /* 0x000fe40000400000 */
[----:B------:R-:W-:Y:S01]  /*9630*/  FFMA R59, R62, R80, R59 ;  /* 0x000000503e3b7223 */ /* 0x000fe2000000003b */
[----:B------:R-:W-:Y:S01]  /*9640*/  FSEL R62, R72, 0.12837915122509002686, P1 ;  /* 0x3e0375d3483e7808 */ /* 0x000fe20000800000 */
[----:B------:R-:W-:Y:S01]  /*9650*/  FMUL R78, R141, R78 ;  /* 0x0000004e8d4e7220 */ /* 0x000fe20000400000 */
[----:B------:R-:W-:Y:S01]  /*9660*/  FMUL R141, R3, 0.5 ;  /* 0x3f000000038d7820 */ /* 0x000fe20000400000 */
[-C--:B------:R-:W-:Y:S01]  /*9670*/  FFMA R64, R59, R80.reuse, R64 ;  /* 0x000000503b407223 */ /* 0x080fe20000000040 */
[----:B------:R-:W-:Y:S01]  /*9680*/  FSEL R59, -R80, R77, P1 ;  /* 0x0000004d503b7208 */ /* 0x000fe20000800100 */
[----:B------:R-:W-:Y:S01]  /*9690*/  FADD R58, R58, 1 ;  /* 0x3f8000003a3a7421 */ /* 0x000fe20000000000 */
[----:B------:R-:W-:Y:S01]  /*96a0*/  FMUL R141, R36, R141 ;  /* 0x0000008d248d7220 */ /* 0x000fe20000400000 */
[-C--:B------:R-:W-:Y:S01]  /*96b0*/  FFMA R61, R64, R80.reuse, R61 ;  /* 0x00000050403d7223 */ /* 0x080fe2000000003d */
[----:B------:R-:W-:Y:S01]  /*96c0*/  FMUL R64, R28, 0.70710676908493041992 ;  /* 0x3f3504f31c407820 */ /* 0x000fe20000400000 */
[----:B------:R-:W-:Y:S02]  /*96d0*/  FMUL R36, R7, 0.5 ;  /* 0x3f00000007247820 */ /* 0x000fe40000400000 */
[----:B------:R-:W-:Y:S01]  /*96e0*/  FFMA R62, R61, R80, R62 ;  /* 0x000000503d3e7223 */ /* 0x000fe2000000003e */
[C---:B------:R-:W-:Y:S01]  /*96f0*/  FMUL R61, R64.reuse, R64 ;  /* 0x00000040403d7220 */ /* 0x040fe20000400000 */
[----:B------:R-:W-:Y:S01]  /*9700*/  FSETP.GE.AND P0, PT, |R64|, 1.0029599666595458984, PT ;  /* 0x3f8060fe4000780b */ /* 0x000fe20003f06200 */
[----:B------:R-:W-:Y:S01]  /*9710*/  FMUL R80, R2, 0.5 ;  /* 0x3f00000002507820 */ /* 0x000fe20000400000 */
[----:B------:R-:W-:Y:S02]  /*9720*/  FFMA R59, R62, R59, R59 ;  /* 0x0000003b3e3b7223 */ /* 0x000fe4000000003b */
[----:B------:R-:W-:Y:S01]  /*9730*/  FSEL R81, |R64|, R61, P0 ;  /* 0x0000003d40517208 */ /* 0x000fe20000000200 */
[----:B------:R-:W-:Y:S01]  /*9740*/  FMUL R139, R139, R80 ;  /* 0x000000508b8b7220 */ /* 0x000fe20000400000 */
[----:B------:R-:W-:Y:S01]  /*9750*/  FSEL R85, R82, 8.4834944573231041431e-05, P0 ;  /* 0x38b1e96a52557808 */ /* 0x000fe20000000000 */
[----:B------:R-:W2:Y:S01]  /*9760*/  @P2 MUFU.EX2 R62, R60 ;  /* 0x0000003c003e2308 */ /* 0x000ea20000000800 */
[----:B------:R-:W-:Y:S02]  /*9770*/  FSEL R0, -R76, -0.00082130916416645050049, P0 ;  /* 0xba574d204c007808 */ /* 0x000fe40000000100 */
[----:B------:R-:W-:Y:S02]  /*9780*/  FSEL R61, R71, 0.0052134888246655464172, P0 ;  /* 0x3baad5ea473d7808 */ /* 0x000fe40000000000 */
[----:B------:R-:W-:Y:S01]  /*9790*/  FSEL R2, -R75, -0.026868773624300956726, P0 ;  /* 0xbcdc1be74b027808 */ /* 0x000fe20000000100 */
[-C--:B------:R-:W-:Y:S01]  /*97a0*/  FFMA R0, R85, R81.reuse, R0 ;  /* 0x0000005155007223 */ /* 0x080fe20000000000 */
[----:B------:R-:W-:Y:S02]  /*97b0*/  FSEL R3, R74, 0.11284004896879196167, P0 ;  /* 0x3de718af4a037808 */ /* 0x000fe40000000000 */
[----:B------:R-:W-:Y:S01]  /*97c0*/  FSEL R7, R72, 0.12837915122509002686, P0 ;  /* 0x3e0375d348077808 */ /* 0x000fe20000000000 */
[-C--:B------:R-:W-:Y:S01]  /*97d0*/  FFMA R61, R0, R81.reuse, R61 ;  /* 0x00000051003d7223 */ /* 0x080fe2000000003d */
[----:B------:R-:W-:Y:S02]  /*97e0*/  FSEL R0, R73, -0.37612664699554443359, P0 ;  /* 0xbec093ac49007808 */ /* 0x000fe40000000000 */
[----:B------:R-:W-:Y:S01]  /*97f0*/  F2FP.BF16.F32.PACK_AB R140, R139, R78 ;  /* 0x0000004e8b8c723e */ /* 0x000fe200000010ff */
[-C--:B------:R-:W-:Y:S01]  /*9800*/  FFMA R2, R61, R81.reuse, R2 ;  /* 0x000000513d027223 */ /* 0x080fe20000000002 */
[----:B------:R-:W-:Y:S01]  /*9810*/  FADD R61, R33, 1 ;  /* 0x3f800000213d7421 */ /* 0x000fe20000000000 */
[----:B------:R-:W-:Y:S01]  /*9820*/  FMUL R78, R5, 0.5 ;  /* 0x3f000000054e7820 */ /* 0x000fe20000400000 */
[----:B--2---:R-:W-:Y:S01]  /*9830*/  @P2 FADD R62, -R62, 1 ;  /* 0x3f8000003e3e2421 */ /* 0x004fe20000000100 */
[-C--:B------:R-:W-:Y:S01]  /*9840*/  FFMA R3, R2, R81.reuse, R3 ;  /* 0x0000005102037223 */ /* 0x080fe20000000003 */
[----:B------:R-:W-:Y:S03]  /*9850*/  FMUL R36, R61, R36 ;  /* 0x000000243d247220 */ /* 0x000fe60000400000 */
[----:B------:R-:W-:Y:S01]  /*9860*/  @P2 LOP3.LUT R60, R62, 0x80000000, R79, 0xb8, !PT ;  /* 0x800000003e3c2812 */ /* 0x000fe200078eb84f */
[----:B------:R-:W-:Y:S01]  /*9870*/  FFMA R0, R3, R81, R0 ;  /* 0x0000005103007223 */ /* 0x000fe20000000000 */
[C---:B------:R-:W-:Y:S01]  /*9880*/  FSETP.GE.AND P2, PT, |R32|.reuse, 1.0029599666595458984, PT ;  /* 0x3f8060fe2000780b */ /* 0x040fe20003f46200 */
[----:B------:R-:W-:Y:S01]  /*9890*/  FMUL R3, R32, R32 ;  /* 0x0000002020037220 */ /* 0x000fe20000400000 */
[----:B------:R-:W-:Y:S01]  /*98a0*/  F2FP.BF16.F32.PACK_AB R141, R36, R141 ;  /* 0x0000008d248d723e */ /* 0x000fe200000010ff */
[----:B------:R-:W-:Y:S01]  /*98b0*/  FFMA R7, R0, R81, R7 ;  /* 0x0000005100077223 */ /* 0x000fe20000000007 */
[----:B------:R-:W-:Y:S01]  /*98c0*/  FSEL R0, -R81, R64, P0 ;  /* 0x0000004051007208 */ /* 0x000fe20000000100 */
[----:B------:R-:W-:Y:S01]  /*98d0*/  FMUL R62, R4, 0.5 ;  /* 0x3f000000043e7820 */ /* 0x000fe20000400000 */
[----:B------:R-:W-:Y:S01]  /*98e0*/  FSEL R5, |R32|, R3, P2 ;  /* 0x0000000320057208 */ /* 0x000fe20001000200 */
[----:B------:R-:W-:Y:S01]  /*98f0*/  FADD R79, R37, 1 ;  /* 0x3f800000254f7421 */ /* 0x000fe20000000000 */
[----:B------:R-:W-:Y:S01]  /*9900*/  FSEL R61, R82, 8.4834944573231041431e-05, P2 ;  /* 0x38b1e96a523d7808 */ /* 0x000fe20001000000 */
[----:B------:R-:W-:Y:S01]  /*9910*/  FADD R37, R39, 1 ;  /* 0x3f80000027257421 */ /* 0x000fe20000000000 */
[----:B------:R-:W-:Y:S01]  /*9920*/  FSEL R2, -R76, -0.00082130916416645050049, P2 ;  /* 0xba574d204c027808 */ /* 0x000fe20001000100 */
[----:B------:R-:W-:Y:S01]  /*9930*/  FMUL R62, R79, R62 ;  /* 0x0000003e4f3e7220 */ /* 0x000fe20000400000 */
[----:B------:R-:W-:Y:S01]  /*9940*/  FSEL R3, R71, 0.0052134888246655464172, P2 ;  /* 0x3baad5ea47037808 */ /* 0x000fe20001000000 */
[----:B------:R-:W-:Y:S01]  /*9950*/  FFMA R0, R7, R0, R0 ;  /* 0x0000000007007223 */ /* 0x000fe20000000000 */
[----:B------:R-:W-:Y:S01]  /*9960*/  FSEL R4, -R75, -0.026868773624300956726, P2 ;  /* 0xbcdc1be74b047808 */ /* 0x000fe20001000100 */
[-C--:B------:R-:W-:Y:S01]  /*9970*/  FFMA R2, R61, R5.reuse, R2 ;  /* 0x000000053d027223 */ /* 0x080fe20000000002 */
[----:B------:R-:W2:Y:S01]  /*9980*/  @P1 MUFU.EX2 R36, R59 ;  /* 0x0000003b00241308 */ /* 0x000ea20000000800 */
[----:B------:R-:W-:Y:S01]  /*9990*/  FMUL R37, R37, R78 ;  /* 0x0000004e25257220 */ /* 0x000fe20000400000 */
[----:B------:R-:W-:Y:S01]  /*99a0*/  FMUL R61, R11, 0.5 ;  /* 0x3f0000000b3d7820 */ /* 0x000fe20000400000 */
[-C--:B------:R-:W-:Y:S01]  /*99b0*/  FFMA R3, R2, R5.reuse, R3 ;  /* 0x0000000502037223 */ /* 0x080fe20000000003 */
[----:B------:R-:W-:Y:S01]  /*99c0*/  FSEL R2, R73, -0.37612664699554443359, P2 ;  /* 0xbec093ac49027808 */ /* 0x000fe20001000000 */
[----:B------:R-:W-:Y:S01]  /*99d0*/  FMUL R7, R30, 0.70710676908493041992 ;  /* 0x3f3504f31e077820 */ /* 0x000fe20000400000 */
[----:B------:R-:W-:Y:S01]  /*99e0*/  F2FP.BF16.F32.PACK_AB R142, R37, R62 ;  /* 0x0000003e258e723e */ /* 0x000fe200000010ff */
[----:B------:R-:W-:Y:S01]  /*99f0*/  FFMA R4, R3, R5, R4 ;  /* 0x0000000503047223 */ /* 0x000fe20000000004 */
[----:B------:R-:W-:Y:S01]  /*9a00*/  FSEL R3, R74, 0.11284004896879196167, P2 ;  /* 0x3de718af4a037808 */ /* 0x000fe20001000000 */
[----:B------:R-:W-:Y:S01]  /*9a10*/  FMUL R39, R6, 0.5 ;  /* 0x3f00000006277820 */ /* 0x000fe20000400000 */
[----:B------:R-:W-:Y:S01]  /*9a20*/  FMUL R61, R40, R61 ;  /* 0x0000003d283d7220 */ /* 0x000fe20000400000 */
[----:B------:R-:W-:Y:S01]  /*9a30*/  FMUL R40, R8, 0.5 ;  /* 0x3f00000008287820 */ /* 0x000fe20000400000 */
[----:B------:R-:W-:Y:S01]  /*9a40*/  FADD R37, R42, 1 ;  /* 0x3f8000002a257421 */ /* 0x000fe20000000000 */
[----:B------:R-:W-:Y:S01]  /*9a50*/  FFMA R3, R4, R5, R3 ;  /* 0x0000000504037223 */ /* 0x000fe20000000003 */
[----:B------:R-:W-:Y:S01]  /*9a60*/  FSEL R4, -R5, R32, P2 ;  /* 0x0000002005047208 */ /* 0x000fe20001000100 */
[----:B------:R-:W-:Y:S01]  /*9a70*/  FMUL R38, R38, R39 ;  /* 0x0000002726267220 */ /* 0x000fe20000400000 */
[----:B------:R-:W-:Y:S01]  /*9a80*/  FMUL R39, R9, 0.5 ;  /* 0x3f00000009277820 */ /* 0x000fe20000400000 */
[-C--:B------:R-:W-:Y:S01]  /*9a90*/  FFMA R2, R3, R5.reuse, R2 ;  /* 0x0000000503027223 */ /* 0x080fe20000000002 */
[----:B------:R-:W-:Y:S01]  /*9aa0*/  FSEL R3, R72, 0.12837915122509002686, P2 ;  /* 0x3e0375d348037808 */ /* 0x000fe20001000000 */
[----:B--2---:R-:W-:Y:S01]  /*9ab0*/  @P1 FADD R36, -R36, 1 ;  /* 0x3f80000024241421 */ /* 0x004fe20000000100 */
[----:B------:R-:W-:Y:S01]  /*9ac0*/  F2FP.BF16.F32.PACK_AB R143, R61, R38 ;  /* 0x000000263d8f723e */ /* 0x000fe200000010ff */
[----:B------:R-:W-:Y:S01]  /*9ad0*/  FMUL R40, R37, R40 ;  /* 0x0000002825287220 */ /* 0x000fe20000400000 */
[----:B------:R-:W-:Y:S01]  /*9ae0*/  FADD R38, R41, 1 ;  /* 0x3f80000029267421 */ /* 0x000fe20000000000 */
[----:B------:R-:W-:Y:S01]  /*9af0*/  FFMA R3, R2, R5, R3 ;  /* 0x0000000502037223 */ /* 0x000fe20000000003 */
[----:B------:R-:W-:Y:S01]  /*9b00*/  @P1 LOP3.LUT R59, R36, 0x80000000, R77, 0xb8, !PT ;  /* 0x80000000243b1812 */ /* 0x000fe200078eb84d */
[C---:B------:R-:W-:Y:S01]  /*9b10*/  FMUL R2, R7.reuse, R7 ;  /* 0x0000000707027220 */ /* 0x040fe20000400000 */
[----:B------:R-:W-:Y:S01]  /*9b20*/  FSETP.GE.AND P1, PT, |R7|, 1.0029599666595458984, PT ;  /* 0x3f8060fe0700780b */ /* 0x000fe20003f26200 */
[----:B------:R1:W-:Y:S01]  /*9b30*/  STS.128 [R130+UR8], R140 ;  /* 0x0000008c82007988 */ /* 0x0003e20008000c08 */
[----:B------:R-:W-:Y:S01]  /*9b40*/  FMUL R39, R38, R39 ;  /* 0x0000002726277220 */ /* 0x000fe20000400000 */
[----:B------:R-:W-:Y:S01]  /*9b50*/  FMUL R41, R15, 0.5 ;  /* 0x3f0000000f297820 */ /* 0x000fe20000400000 */
[----:B------:R-:W-:Y:S01]  /*9b60*/  FSEL R9, |R7|, R2, P1 ;  /* 0x0000000207097208 */ /* 0x000fe20000800200 */
[----:B------:R-:W-:Y:S01]  /*9b70*/  FADD R42, R45, 1 ;  /* 0x3f8000002d2a7421 */ /* 0x000fe20000000000 */
[----:B------:R-:W-:Y:S01]  /*9b80*/  FSEL R37, R82, 8.4834944573231041431e-05, P1 ;  /* 0x38b1e96a52257808 */ /* 0x000fe20000800000 */
[----:B------:R-:W-:Y:S01]  /*9b90*/  FMUL R38, R10, 0.5 ;  /* 0x3f0000000a267820 */ /* 0x000fe20000400000 */
[----:B------:R-:W-:Y:S01]  /*9ba0*/  FSEL R2, -R76, -0.00082130916416645050049, P1 ;  /* 0xba574d204c027808 */ /* 0x000fe20000800100 */
[----:B------:R-:W2:Y:S01]  /*9bb0*/  @P0 MUFU.EX2 R36, R0 ;  /* 0x0000000000240308 */ /* 0x000ea20000000800 */
[----:B------:R-:W-:Y:S01]  /*9bc0*/  FSEL R6, -R75, -0.026868773624300956726, P1 ;  /* 0xbcdc1be74b067808 */ /* 0x000fe20000800100 */
[----:B------:R-:W-:Y:S01]  /*9bd0*/  FMUL R41, R42, R41 ;  /* 0x000000292a297220 */ /* 0x000fe20000400000 */
[----:B------:R-:W-:Y:S01]  /*9be0*/  FSEL R5, R74, 0.11284004896879196167, P1 ;  /* 0x3de718af4a057808 */ /* 0x000fe20000800000 */
[----:B------:R-:W-:Y:S01]  /*9bf0*/  FMUL R38, R43, R38 ;  /* 0x000000262b267220 */ /* 0x000fe20000400000 */
[----:B------:R-:W-:Y:S01]  /*9c00*/  F2FP.BF16.F32.PACK_AB R40, R39, R40 ;  /* 0x000000282728723e */ /* 0x000fe200000010ff */
[----:B------:R-:W-:Y:S01]  /*9c10*/  FADD R43, R48, 1 ;  /* 0x3f800000302b7421 */ /* 0x000fe20000000000 */
[----:B------:R-:W-:Y:S01]  /*9c20*/  FMUL R42, R12, 0.5 ;  /* 0x3f0000000c2a7820 */ /* 0x000fe20000400000 */
[----:B------:R-:W-:Y:S01]  /*9c30*/  FADD R45, R50, 1 ;  /* 0x3f800000322d7421 */ /* 0x000fe20000000000 */
[----:B------:R-:W-:Y:S01]  /*9c40*/  F2FP.BF16.F32.PACK_AB R41, R41, R38 ;  /* 0x000000262929723e */ /* 0x000fe200000010ff */
[----:B------:R-:W-:Y:S01]  /*9c50*/  FMUL R38, R14, 0.5 ;  /* 0x3f0000000e267820 */ /* 0x000fe20000400000 */
[----:B------:R-:W-:Y:S01]  /*9c60*/  FMUL R48, R24, 0.5 ;  /* 0x3f00000018307820 */ /* 0x000fe20000400000 */
[----:B------:R-:W-:Y:S01]  /*9c70*/  FFMA R4, R3, R4, R4 ;  /* 0x0000000403047223 */ /* 0x000fe20000000004 */
[----:B------:R-:W-:Y:S01]  /*9c80*/  FSEL R3, R71, 0.0052134888246655464172, P1 ;  /* 0x3baad5ea47037808 */ /* 0x000fe20000800000 */
[----:B------:R-:W-:Y:S01]  /*9c90*/  FMUL R38, R43, R38 ;  /* 0x000000262b267220 */ /* 0x000fe20000400000 */
[-C--:B------:R-:W-:Y:S01]  /*9ca0*/  FFMA R2, R37, R9.reuse, R2 ;  /* 0x0000000925027223 */ /* 0x080fe20000000002 */
[----:B------:R-:W-:Y:S01]  /*9cb0*/  FMUL R8, R35, 0.70710676908493041992 ;  /* 0x3f3504f323087820 */ /* 0x000fe20000400000 */
[----:B--2---:R-:W-:Y:S01]  /*9cc0*/  @P0 FADD R39, -R36, 1 ;  /* 0x3f80000024270421 */ /* 0x004fe20000000100 */
[----:B------:R-:W-:Y:S01]  /*9cd0*/  FADD R37, R44, 1 ;  /* 0x3f8000002c257421 */ /* 0x000fe20000000000 */
[-C--:B------:R-:W-:Y:S01]  /*9ce0*/  FFMA R3, R2, R9.reuse, R3 ;  /* 0x0000000902037223 */ /* 0x080fe20000000003 */
[----:B------:R-:W-:Y:S01]  /*9cf0*/  FSEL R2, R73, -0.37612664699554443359, P1 ;  /* 0xbec093ac49027808 */ /* 0x000fe20000800000 */
[----:B------:R-:W-:Y:S01]  /*9d00*/  FADD R44, R47, 1 ;  /* 0x3f8000002f2c7421 */ /* 0x000fe20000000000 */
[----:B------:R-:W-:Y:S01]  /*9d10*/  @P0 LOP3.LUT R0, R39, 0x80000000, R64, 0xb8, !PT ;  /* 0x8000000027000812 */ /* 0x000fe200078eb840 */
[-C--:B------:R-:W-:Y:S01]  /*9d20*/  FFMA R6, R3, R9.reuse, R6 ;  /* 0x0000000903067223 */ /* 0x080fe20000000006 */
[----:B------:R-:W-:Y:S01]  /*9d30*/  FSEL R3, R72, 0.12837915122509002686, P1 ;  /* 0x3e0375d348037808 */ /* 0x000fe20000800000 */
[C---:B------:R-:W-:Y:S01]  /*9d40*/  FMUL R11, R8.reuse, R8 ;  /* 0x00000008080b7220 */ /* 0x040fe20000400000 */
[----:B------:R-:W-:Y:S01]  /*9d50*/  FSETP.GE.AND P0, PT, |R8|, 1.0029599666595458984, PT ;  /* 0x3f8060fe0800780b */ /* 0x000fe20003f06200 */
[-C--:B------:R-:W-:Y:S01]  /*9d60*/  FFMA R5, R6, R9.reuse, R5 ;  /* 0x0000000906057223 */ /* 0x080fe20000000005 */
[----:B------:R-:W-:Y:S01]  /*9d70*/  FMUL R42, R37, R42 ;  /* 0x0000002a252a7220 */ /* 0x000fe20000400000 */
[----:B------:R-:W-:Y:S01]  /*9d80*/  FMUL R37, R13, 0.5 ;  /* 0x3f0000000d257820 */ /* 0x000fe20000400000 */
[----:B------:R-:W-:Y:S01]  /*9d90*/  FSEL R36, R82, 8.4834944573231041431e-05, P0 ;  /* 0x38b1e96a52247808 */ /* 0x000fe20000000000 */
[----:B------:R-:W-:Y:S01]  /*9da0*/  FFMA R2, R5, R9, R2 ;  /* 0x0000000905027223 */ /* 0x000fe20000000002 */
[----:B------:R-:W-:Y:S01]  /*9db0*/  FSEL R5, -R76, -0.00082130916416645050049, P0 ;  /* 0xba574d204c057808 */ /* 0x000fe20000000100 */
[----:B------:R-:W-:Y:S01]  /*9dc0*/  FMUL R37, R46, R37 ;  /* 0x000000252e257220 */ /* 0x000fe20000400000 */
[----:B------:R-:W-:Y:S01]  /*9dd0*/  FSEL R6, R71, 0.0052134888246655464172, P0 ;  /* 0x3baad5ea47067808 */ /* 0x000fe20000000000 */
[----:B------:R-:W-:Y:S01]  /*9de0*/  FMUL R39, R19, 0.5 ;  /* 0x3f00000013277820 */ /* 0x000fe20000400000 */
[----:B------:R-:W-:Y:S01]  /*9df0*/  FFMA R3, R2, R9, R3 ;  /* 0x0000000902037223 */ /* 0x000fe20000000003 */
[----:B------:R-:W-:Y:S01]  /*9e00*/  FSEL R2, -R9, R7, P1 ;  /* 0x0000000709027208 */ /* 0x000fe20000800100 */
[----:B------:R-:W-:Y:S01]  /*9e10*/  FADD R47, R54, 1 ;  /* 0x3f800000362f7421 */ /* 0x000fe20000000000 */
[----:B------:R-:W-:Y:S01]  /*9e20*/  FSEL R9, |R8|, R11, P0 ;  /* 0x0000000b08097208 */ /* 0x000fe20000000200 */
[----:B------:R-:W-:Y:S01]  /*9e30*/  FMUL R39, R44, R39 ;  /* 0x000000272c277220 */ /* 0x000fe20000400000 */
[----:B------:R-:W-:Y:S01]  /*9e40*/  F2FP.BF16.F32.PACK_AB R42, R37, R42 ;  /* 0x0000002a252a723e */ /* 0x000fe200000010ff */
[----:B------:R-:W-:Y:S01]  /*9e50*/  FMUL R37, R17, 0.5 ;  /* 0x3f00000011257820 */ /* 0x000fe20000400000 */
[----:B------:R-:W-:Y:S01]  /*9e60*/  FADD R44, R51, 1 ;  /* 0x3f800000332c7421 */ /* 0x000fe20000000000 */
[----:B------:R-:W-:Y:S01]  /*9e70*/  FADD R51, R56, 1 ;  /* 0x3f80000038337421 */ /* 0x000fe20000000000 */
[----:B------:R-:W-:Y:S01]  /*9e80*/  F2FP.BF16.F32.PACK_AB R43, R39, R38 ;  /* 0x00000026272b723e */ /* 0x000fe200000010ff */
[----:B------:R-:W-:Y:S01]  /*9e90*/  FMUL R38, R18, 0.5 ;  /* 0x3f00000012267820 */ /* 0x000fe20000400000 */
[----:B------:R-:W-:Y:S01]  /*9ea0*/  FMUL R37, R44, R37 ;  /* 0x000000252c257220 */ /* 0x000fe20000400000 */
[----:B------:R-:W-:Y:S01]  /*9eb0*/  FFMA R2, R3, R2, R2 ;  /* 0x0000000203027223 */ /* 0x000fe20000000002 */
[----:B------:R-:W-:Y:S01]  /*9ec0*/  FSEL R3, -R75, -0.026868773624300956726, P0 ;  /* 0xbcdc1be74b037808 */ /* 0x000fe20000000100 */
[----:B------:R-:W-:Y:S01]  /*9ed0*/  FMUL R48, R51, R48 ;  /* 0x0000003033307220 */ /* 0x000fe20000400000 */
[-C--:B------:R-:W-:Y:S01]  /*9ee0*/  FFMA R5, R36, R9.reuse, R5 ;  /* 0x0000000924057223 */ /* 0x080fe20000000005 */
[----:B------:R-:W-:Y:S01]  /*9ef0*/  FMUL R36, R16, 0.5 ;  /* 0x3f00000010247820 */ /* 0x000fe20000400000 */
[----:B------:R-:W-:Y:S01]  /*9f00*/  @P1 MUFU.EX2 R46, R2 ;  /* 0x00000002002e1308 */ /* 0x000fe20000000800 */
[----:B------:R-:W-:Y:S01]  /*9f10*/  FMUL R39, R23, 0.5 ;  /* 0x3f00000017277820 */ /* 0x000fe20000400000 */
[----:B------:R-:W-:Y:S01]  /*9f20*/  FFMA R6, R5, R9, R6 ;  /* 0x0000000905067223 */ /* 0x000fe20000000006 */
[----:B------:R-:W-:Y:S01]  /*9f30*/  FSEL R5, R73, -0.37612664699554443359, P0 ;  /* 0xbec093ac49057808 */ /* 0x000fe20000000000 */
[----:B------:R-:W-:Y:S01]  /*9f40*/  FMUL R36, R49, R36 ;  /* 0x0000002431247220 */ /* 0x000fe20000400000 */
[----:B------:R-:W-:Y:S01]  /*9f50*/  FMUL R52, R52, R39 ;  /* 0x0000002734347220 */ /* 0x000fe20000400000 */
[-C--:B------:R-:W-:Y:S01]  /*9f60*/  FFMA R3, R6, R9.reuse, R3 ;  /* 0x0000000906037223 */ /* 0x080fe20000000003 */
[----:B------:R-:W-:Y:S01]  /*9f70*/  FSEL R6, R74, 0.11284004896879196167, P0 ;  /* 0x3de718af4a067808 */ /* 0x000fe20000000000 */
[----:B------:R-:W-:Y:S01]  /*9f80*/  FMUL R39, R21, 0.5 ;  /* 0x3f00000015277820 */ /* 0x000fe20000400000 */
[----:B------:R-:W-:Y:S01]  /*9f90*/  F2FP.BF16.F32.PACK_AB R36, R37, R36 ;  /* 0x000000242524723e */ /* 0x000fe200000010ff */
[----:B------:R-:W-:Y:S01]  /*9fa0*/  FMUL R37, R45, R38 ;  /* 0x000000262d257220 */ /* 0x000fe20000400000 */
[----:B------:R-:W-:Y:S01]  /*9fb0*/  FMUL R38, R20, 0.5 ;  /* 0x3f00000014267820 */ /* 0x000fe20000400000 */
[----:B------:R-:W-:Y:S01]  /*9fc0*/  FFMA R6, R3, R9, R6 ;  /* 0x0000000903067223 */ /* 0x000fe20000000006 */
[----:B------:R-:W-:Y:S01]  /*9fd0*/  FSEL R3, -R9, R8, P0 ;  /* 0x0000000809037208 */ /* 0x000fe20000000100 */
[----:B------:R-:W2:Y:S01]  /*9fe0*/  @P2 MUFU.EX2 R45, R4 ;  /* 0x00000004002d2308 */ /* 0x000ea20000000800 */
[----:B------:R-:W-:Y:S01]  /*9ff0*/  F2FP.BF16.F32.PACK_AB R37, R52, R37 ;  /* 0x000000253425723e */ /* 0x000fe200000010ff */
[-C--:B------:R-:W-:Y:S01]  /*a000*/  FFMA R5, R6, R9.reuse, R5 ;  /* 0x0000000906057223 */ /* 0x080fe20000000005 */
[----:B------:R-:W-:Y:S01]  /*a010*/  FSEL R6, R72, 0.12837915122509002686, P0 ;  /* 0x3e0375d348067808 */ /* 0x000fe20000000000 */
[----:B------:R-:W-:Y:S01]  /*a020*/  FADD R44, R53, 1 ;  /* 0x3f800000352c7421 */ /* 0x000fe20000000000 */
[----:B------:R-:W-:Y:S01]  /*a030*/  FMUL R38, R47, R38 ;  /* 0x000000262f267220 */ /* 0x000fe20000400000 */
[----:B------:R-:W-:Y:S01]  /*a040*/  FMUL R47, R27, 0.5 ;  /* 0x3f0000001b2f7820 */ /* 0x000fe20000400000 */
[----:B------:R-:W-:Y:S01]  /*a050*/  FADD R52, R57, 1 ;  /* 0x3f80000039347421 */ /* 0x000fe20000000000 */
[----:B------:R-:W-:Y:S01]  /*a060*/  FFMA R6, R5, R9, R6 ;  /* 0x0000000905067223 */ /* 0x000fe20000000006 */
[----:B------:R-:W-:Y:S01]  /*a070*/  FMUL R39, R44, R39 ;  /* 0x000000272c277220 */ /* 0x000fe20000400000 */
[----:B------:R-:W-:Y:S01]  /*a080*/  FMUL R44, R22, 0.5 ;  /* 0x3f000000162c7820 */ /* 0x000fe20000400000 */
[----:B------:R-:W-:Y:S01]  /*a090*/  FMUL R49, R25, 0.5 ;  /* 0x3f00000019317820 */ /* 0x000fe20000400000 */
[----:B------:R-:W-:Y:S01]  /*a0a0*/  FFMA R3, R6, R3, R3 ;  /* 0x0000000306037223 */ /* 0x000fe20000000003 */
[----:B------:R-:W-:Y:S01]  /*a0b0*/  FMUL R47, R52, R47 ;  /* 0x0000002f342f7220 */ /* 0x000fe20000400000 */
[----:B------:R-:W-:Y:S01]  /*a0c0*/  FMUL R44, R55, R44 ;  /* 0x0000002c372c7220 */ /* 0x000fe20000400000 */
[----:B------:R-:W-:Y:S01]  /*a0d0*/  FMUL R49, R58, R49 ;  /* 0x000000313a317220 */ /* 0x000fe20000400000 */
[----:B------:R-:W3:Y:S01]  /*a0e0*/  @P0 MUFU.EX2 R50, R3 ;  /* 0x0000000300320308 */ /* 0x000ee20000000800 */
[----:B--2---:R-:W-:Y:S01]  /*a0f0*/  @P2 FADD R45, -R45, 1 ;  /* 0x3f8000002d2d2421 */ /* 0x004fe20000000100 */
[----:B------:R-:W-:Y:S01]  /*a100*/  @P1 FADD R46, -R46, 1 ;  /* 0x3f8000002e2e1421 */ /* 0x000fe20000000100 */
[----:B------:R-:W-:Y:S01]  /*a110*/  F2FP.BF16.F32.PACK_AB R38, R39, R38 ;  /* 0x000000262726723e */ /* 0x000fe200000010ff */
[----:B------:R-:W-:Y:S01]  /*a120*/  FADD R52, R59, 1 ;  /* 0x3f8000003b347421 */ /* 0x000fe20000000000 */
[----:B------:R-:W-:Y:S01]  /*a130*/  F2FP.BF16.F32.PACK_AB R39, R47, R44 ;  /* 0x0000002c2f27723e */ /* 0x000fe200000010ff */
[----:B------:R-:W-:Y:S01]  /*a140*/  FMUL R47, R31, 0.5 ;  /* 0x3f0000001f2f7820 */ /* 0x000fe20000400000 */
[----:B------:R-:W-:Y:S01]  /*a150*/  @P2 LOP3.LUT R4, R45, 0x80000000, R32, 0xb8, !PT ;  /* 0x800000002d042812 */ /* 0x000fe200078eb820 */
[----:B------:R-:W-:Y:S01]  /*a160*/  FMUL R45, R29, 0.5 ;  /* 0x3f0000001d2d7820 */ /* 0x000fe20000400000 */
[----:B------:R-:W-:Y:S01]  /*a170*/  F2FP.BF16.F32.PACK_AB R44, R49, R48 ;  /* 0x00000030312c723e */ /* 0x000fe200000010ff */
[----:B------:R-:W-:Y:S01]  /*a180*/  FMUL R48, R28, 0.5 ;  /* 0x3f0000001c307820 */ /* 0x000fe20000400000 */
[----:B------:R-:W-:Y:S01]  /*a190*/  @P1 LOP3.LUT R2, R46, 0x80000000, R7, 0xb8, !PT ;  /* 0x800000002e021812 */ /* 0x000fe200078eb807 */
[----:B------:R-:W-:Y:S01]  /*a1a0*/  FADD R49, R0, 1 ;  /* 0x3f80000000317421 */ /* 0x000fe20000000000 */
[----:B------:R-:W-:Y:S01]  /*a1b0*/  FMUL R52, R52, R47 ;  /* 0x0000002f34347220 */ /* 0x000fe20000400000 */
[----:B------:R-:W-:Y:S01]  /*a1c0*/  FMUL R46, R30, 0.5 ;  /* 0x3f0000001e2e7820 */ /* 0x000fe20000400000 */
[----:B------:R-:W-:Y:S01]  /*a1d0*/  FMUL R51, R26, 0.5 ;  /* 0x3f0000001a337820 */ /* 0x000fe20000400000 */
[----:B------:R-:W-:Y:S01]  /*a1e0*/  FMUL R48, R49, R48 ;  /* 0x0000003031307220 */ /* 0x000fe20000400000 */
[----:B---3--:R-:W-:Y:S01]  /*a1f0*/  @P0 FADD R53, -R50, 1 ;  /* 0x3f80000032350421 */ /* 0x008fe20000000100 */
[----:B------:R-:W-:Y:S01]  /*a200*/  FADD R50, R4, 1 ;  /* 0x3f80000004327421 */ /* 0x000fe20000000000 */
[----:B------:R-:W-:Y:S01]  /*a210*/  FADD R47, R2, 1 ;  /* 0x3f800000022f7421 */ /* 0x000fe20000000000 */
[----:B------:R-:W-:Y:S01]  /*a220*/  FMUL R49, R35, 0.5 ;  /* 0x3f00000023317820 */ /* 0x000fe20000400000 */
[----:B------:R-:W-:Y:S01]  /*a230*/  FADD R60, R60, 1 ;  /* 0x3f8000003c3c7421 */ /* 0x000fe20000000000 */
[----:B------:R-:W-:Y:S01]  /*a240*/  @P0 LOP3.LUT R3, R53, 0x80000000, R8, 0xb8, !PT ;  /* 0x8000000035030812 */ /* 0x000fe200078eb808 */
[----:B------:R-:W-:Y:S01]  /*a250*/  FMUL R53, R50, R45 ;  /* 0x0000002d32357220 */ /* 0x000fe20000400000 */
[----:B------:R-:W-:Y:S01]  /*a260*/  IADD3 R50, PT, PT, R130, UR8, RZ ;  /* 0x0000000882327c10 */ /* 0x000fe2000fffe0ff */
[----:B------:R-:W-:Y:S01]  /*a270*/  FMUL R47, R47, R46 ;  /* 0x0000002e2f2f7220 */ /* 0x000fe20000400000 */
[----:B------:R-:W-:Y:S01]  /*a280*/  FMUL R51, R60, R51 ;  /* 0x000000333c337220 */ /* 0x000fe20000400000 */
[----:B------:R-:W-:Y:S01]  /*a290*/  FADD R54, R3, 1 ;  /* 0x3f80000003367421 */ /* 0x000fe20000000000 */
[----:B------:R-:W-:Y:S01]  /*a2a0*/  F2FP.BF16.F32.PACK_AB R46, R53, R48 ;  /* 0x00000030352e723e */ /* 0x000fe200000010ff */
[--C-:B------:R-:W-:Y:S01]  /*a2b0*/  IMAD R48, R132, -0x10, R50.reuse ;  /* 0xfffffff084307824 */ /* 0x100fe200078e0232 */
[----:B------:R-:W-:Y:S01]  /*a2c0*/  ISETP.NE.AND P0, PT, R133, RZ, PT ;  /* 0x000000ff8500720c */ /* 0x000fe20003f05270 */
[----:B------:R-:W-:Y:S01]  /*a2d0*/  IMAD R50, R131, -0x10, R50 ;  /* 0xfffffff083327824 */ /* 0x000fe200078e0232 */
[----:B------:R-:W-:Y:S01]  /*a2e0*/  F2FP.BF16.F32.PACK_AB R45, R52, R51 ;  /* 0x00000033342d723e */ /* 0x000fe200000010ff */
[----:B------:R-:W-:Y:S01]  /*a2f0*/  FMUL R54, R54, R49 ;  /* 0x0000003136367220 */ /* 0x000fe20000400000 */
[----:B------:R1:W-:Y:S01]  /*a300*/  STS.128 [R48+0x10], R40 ;  /* 0x0000102830007388 */ /* 0x0003e20000000c00 */
[----:B------:R-:W-:Y:S02]  /*a310*/  LEA R49, R129, R48, 0x4 ;  /* 0x0000003081317211 */ /* 0x000fe400078e20ff */
[----:B------:R-:W-:Y:S02]  /*a320*/  @!P3 IADD3 R52, PT, PT, R67, 0x1, RZ ;  /* 0x000000014334b810 */ /* 0x000fe40007ffe0ff */
[----:B------:R-:W-:Y:S02]  /*a330*/  F2FP.BF16.F32.PACK_AB R47, R54, R47 ;  /* 0x0000002f362f723e */ /* 0x000fe400000010ff */
[C---:B------:R-:W-:Y:S01]  /*a340*/  @!P3 ISETP.NE.AND P1, PT, R52.reuse, 0x4, PT ;  /* 0x000000043400b80c */ /* 0x040fe20003f25270 */
[----:B------:R1:W-:Y:S03]  /*a350*/  STS.128 [R50+0x20], R36 ;  /* 0x0000202432007388 */ /* 0x0003e60000000c00 */
[----:B------:R-:W-:Y:S02]  /*a360*/  @!P3 SEL R51, RZ, 0x1, P1 ;  /* 0x00000001ff33b807 */ /* 0x000fe40000800000 */
[----:B------:R-:W-:Y:S02]  /*a370*/  @!P3 SEL R67, R52, RZ, P1 ;  /* 0x000000ff3443b207 */ /* 0x000fe40000800000 */
[----:B------:R-:W-:Y:S01]  /*a380*/  @!P3 LOP3.LUT R128, R128, R51, RZ, 0x3c, !PT ;  /* 0x000000338080b212 */ /* 0x000fe200078e3cff */
[----:B------:R1:W-:Y:S01]  /*a390*/  STS.128 [R49+0x10], R44 ;  /* 0x0000102c31007388 */ /* 0x0003e20000000c00 */
[----:B------:R-:W-:Y:S01]  /*a3a0*/  @!PT LDS RZ, [RZ] ;  /* 0x00000000fffff984 */ /* 0x000fe20000000800 */
[----:B------:R-:W-:Y:S01]  /*a3b0*/  @!PT LDS RZ, [RZ] ;  /* 0x00000000fffff984 */ /* 0x000fe20000000800 */
[----:B------:R-:W-:Y:S01]  /*a3c0*/  @!PT LDS RZ, [RZ] ;  /* 0x00000000fffff984 */ /* 0x000fe20000000800 */
[----:B------:R-:W-:Y:S01]  /*a3d0*/  @!PT LDS RZ, [RZ] ;  /* 0x00000000fffff984 */ /* 0x000fe20000000800 */
[----:B------:R2:W-:Y:S07]  /*a3e0*/  MEMBAR.ALL.CTA ;  /* 0x0000000000007992 */ /* 0x0005ee0000008000 */
[----:B--2---:R-:W2:Y:S02]  /*a3f0*/  FENCE.VIEW.ASYNC.S ;  /* 0x00000000000073c6 */ /* 0x004ea40000000000 */
[----:B--2---:R-:W-:Y:S06]  /*a400*/  BAR.SYNC.DEFER_BLOCKING 0x1, 0x80 ;  /* 0x0042000000007b1d */ /* 0x004fec0000010000 */
[----:B------:R-:W-:Y:S05]  /*a410*/  @P0 BRA `(.L_x_125) ;  /* 0x0000000000680947 */ /* 0x000fea0003800000 */
[----:B------:R-:W-:Y:S01]  /*a420*/  UIADD3 UR10, UP0, UPT, UR46, 0x680, URZ ;  /* 0x000006802e0a7890 */ /* 0x000fe2000ff1e0ff */
[----:B------:R-:W-:Y:S01]  /*a430*/  R2UR UR6, R113 ;  /* 0x00000000710672ca */ /* 0x000fe200000e0000 */
[----:B------:R-:W-:Y:S01]  /*a440*/  UIADD3 UR9, UPT, UPT, UR41, UR8, URZ ;  /* 0x0000000829097290 */ /* 0x000fe2000fffe0ff */
[----:B------:R-:W-:Y:S01]  /*a450*/  PLOP3.LUT P1, PT, PT, PT, PT, 0x80, 0x8 ;  /* 0x000000000008781c */ /* 0x000fe20003f2f070 */
[----:B------:R-:W-:Y:S01]  /*a460*/  UIADD3.X UR11, UPT, UPT, URZ, UR47, URZ, UP0, !UPT ;  /* 0x0000002fff0b7290 */ /* 0x000fe200087fe4ff */
[----:B------:R-:W-:Y:S01]  /*a470*/  IMAD.IADD R0, R114, 0x1, R63 ;  /* 0x0000000172007824 */ /* 0x000fe200078e023f */
[----:B------:R-:W-:Y:S11]  /*a480*/  UIADD3 UR4, UPT, UPT, UR9, 0x200, URZ ;  /* 0x0000020009047890 */ /* 0x000ff6000fffe0ff */
[----:B------:R-:W-:Y:S01]  /*a490*/  @!UPT UIADD3 URZ, UPT, UPT, URZ, URZ, URZ ;  /* 0x000000fffffff290 */ /* 0x000fe2000fffe0ff */
.L_x_126:
[----:B------:R-:W-:Y:S02]  /*a4a0*/  PLOP3.LUT P2, PT, P2, P1, PT, 0xf2, 0x2f ;  /* 0x00000000002f781c */ /* 0x000fe40001743e72 */
[----:B------:R-:W-:Y:S01]  /*a4b0*/  @P1 R2UR P2, UR5, R0 ;  /* 0x00000000000512ca */ /* 0x000fe20000040000 */
[----:B------:R-:W-:Y:S07]  /*a4c0*/  UMOV UR7, UR36 ;  /* 0x0000002400077c82 */ /* 0x000fee0008000000 */
[----:B------:R-:W-:Y:S05]  /*a4d0*/  @P1 PLOP3.LUT P1, PT, P2, PT, PT, 0x80, 0x8 ;  /* 0x000000000008181c */ /* 0x000fea000172f070 */
[----:B------:R2:W-:Y:S08]  /*a4e0*/  UTMASTG.3D [UR4], [UR10] ;  /* 0x000000040a0073b5 */ /* 0x0005f00008010000 */
[----:B--2---:R-:W-:Y:S05]  /*a4f0*/  @P1 BRA.U.ANY `(.L_x_126) ;  /* 0xfffffffd00e81947 */ /* 0x004fea000393ffff */
[----:B------:R-:W-:Y:S01]  /*a500*/  R2UR UR6, R113 ;  /* 0x00000000710672ca */ /* 0x000fe200000e0000 */
[----:B------:R-:W-:Y:S01]  /*a510*/  UIADD3 UR4, UPT, UPT, UR9, 0x1200, URZ ;  /* 0x0000120009047890 */ /* 0x000fe2000fffe0ff */
[----:B------:R-:W-:Y:S01]  /*a520*/  PLOP3.LUT P1, PT, PT, PT, PT, 0x80, 0x8 ;  /* 0x000000000008781c */ /* 0x000fe20003f2f070 */
[----:B------:R-:W-:Y:S11]  /*a530*/  VIADD R0, R0, 0x80 ;  /* 0x0000008000007836 */ /* 0x000ff60000000000 */
[----:B------:R-:W-:Y:S01]  /*a540*/  @!UPT UIADD3 URZ, UPT, UPT, URZ, URZ, URZ ;  /* 0x000000fffffff290 */ /* 0x000fe2000fffe0ff */
.L_x_127:
[----:B------:R-:W-:Y:S02]  /*a550*/  PLOP3.LUT P2, PT, P2, P1, PT, 0xf2, 0x2f ;  /* 0x00000000002f781c */ /* 0x000fe40001743e72 */
[----:B------:R-:W-:Y:S01]  /*a560*/  @P1 R2UR P2, UR5, R0 ;  /* 0x00000000000512ca */ /* 0x000fe20000040000 */
[----:B------:R-:W-:Y:S07]  /*a570*/  UMOV UR7, UR36 ;  /* 0x0000002400077c82 */ /* 0x000fee0008000000 */
[----:B------:R-:W-:Y:S05]  /*a580*/  @P1 PLOP3.LUT P1, PT, P2, PT, PT, 0x80, 0x8 ;  /* 0x000000000008181c */ /* 0x000fea000172f070 */
[----:B------:R2:W-:Y:S08]  /*a590*/  UTMASTG.3D [UR4], [UR10] ;  /* 0x000000040a0073b5 */ /* 0x0005f00008010000 */
[----:B--2---:R-:W-:Y:S05]  /*a5a0*/  @P1 BRA.U.ANY `(.L_x_127) ;  /* 0xfffffffd00e81947 */ /* 0x004fea000393ffff */
[----:B------:R0:W-:Y:S02]  /*a5b0*/  UTMACMDFLUSH ;  /* 0x00000000000079b7 */ /* 0x0001e40000000000 */
.L_x_125:
[----:B------:R-:W-:Y:S05]  /*a5c0*/  BSYNC.RECONVERGENT B0 ;  /* 0x0000000000007941 */ /* 0x000fea0003800200 */
.L_x_124:
[----:B------:R-:W-:Y:S01]  /*a5d0*/  UIADD3 UR43, UPT, UPT, UR43, 0x1, URZ ;  /* 0x000000012b2b7890 */ /* 0x000fe2000fffe0ff */
[----:B------:R-:W-:Y:S03]  /*a5e0*/  BSSY.RECONVERGENT B0, `(.L_x_128) ;  /* 0x0000007000007945 */ /* 0x000fe60003800200 */
[----:B------:R-:W-:Y:S04]  /*a5f0*/  UISETP.NE.AND UP0, UPT, UR43, 0x4, UPT ;  /* 0x000000042b00788c */ /* 0x000fe8000bf05270 */
[----:B------:R-:W-:Y:S02]  /*a600*/  USEL UR4, URZ, 0x1, UP0 ;  /* 0x00000001ff047887 */ /* 0x000fe40008000000 */
[----:B------:R-:W-:Y:S02]  /*a610*/  USEL UR43, UR43, URZ, UP0 ;  /* 0x000000ff2b2b7287 */ /* 0x000fe40008000000 */
[----:B------:R-:W-:Y:S01]  /*a620*/  ULOP3.LUT UR44, UR44, UR4, URZ, 0x3c, !UPT ;  /* 0x000000042c2c7292 */ /* 0x000fe2000f8e3cff */
[----:B------:R-:W-:Y:S11]  /*a630*/  @P0 BRA `(.L_x_129) ;  /* 0x0000000000040947 */ /* 0x000ff60003800000 */
[----:B------:R-:W-:Y:S04]  /*a640*/  DEPBAR.LE SB0, 0x1 ;  /* 0x000080400000791a */ /* 0x000fe80000000000 */
.L_x_129:
[----:B------:R-:W-:Y:S05]  /*a650*/  BSYNC.RECONVERGENT B0 ;  /* 0x0000000000007941 */ /* 0x000fea0003800200 */
.L_x_128:
[----:B------:R-:W-:Y:S01]  /*a660*/  BAR.SYNC.DEFER_BLOCKING 0x1, 0x80 ;  /* 0x0042000000007b1d */ /* 0x000fe20000010000 */
[----:B------:R-:W-:Y:S01]  /*a670*/  ISETP.NE.AND P3, PT, R137, RZ, PT ;  /* 0x000000ff8900720c */ /* 0x000fe20003f65270 */
[----:B------:R-:W-:Y:S05]  /*a680*/  VIADD R120, R120, 0x1 ;  /* 0x0000000178787836 */ /* 0x000fea0000000000 */
[----:B------:R-:W-:Y:S01]  /*a690*/  ISETP.GE.U32.AND P0, PT, R120, 0x2, PT ;  /* 0x000000027800780c */ /* 0x000fe20003f06070 */
[----:B------:R-:W-:Y:S11]  /*a6a0*/  BSSY.RECONVERGENT B0, `(.L_x_130) ;  /* 0x000000b000007945 */ /* 0x000ff60003800200 */
[----:B------:R-:W-:Y:S01]  /*a6b0*/  @!UPT UIADD3 URZ, UPT, UPT, URZ, URZ, URZ ;  /* 0x000000fffffff290 */ /* 0x000fe2000fffe0ff */
[----:B------:R-:W-:Y:S05]  /*a6c0*/  @!P0 BRA `(.L_x_131) ;  /* 0x0000000000208947 */ /* 0x000fea0003800000 */
[C---:B------:R-:W-:Y:S01]  /*a6d0*/  @!P3 LEA R3, R126.reuse, UR41, 0x3 ;  /* 0x000000297e03bc11 */ /* 0x040fe2000f8e18ff */
[----:B------:R-:W-:Y:S02]  /*a6e0*/  IMAD.U32 R0, RZ, RZ, UR37 ;  /* 0x00000025ff007e24 */ /* 0x000fe4000f8e00ff */
[----:B------:R-:W-:Y:S02]  /*a6f0*/  VIADD R126, R126, 0x1 ;  /* 0x000000017e7e7836 */ /* 0x000fe40000000000 */
[----:B------:R-:W-:Y:S03]  /*a700*/  @!P3 VIADD R3, R3, 0xa0 ;  /* 0x000000a00303b836 */ /* 0x000fe60000000000 */
[----:B------:R-:W-:Y:S02]  /*a710*/  ISETP.NE.AND P0, PT, R126, 0x4, PT ;  /* 0x000000047e00780c */ /* 0x000fe40003f05270 */
[----:B------:R-:W-:Y:S02]  /*a720*/  @!P3 PRMT R0, R0, 0x654, R3 ;  /* 0x000006540000b816 */ /* 0x000fe40000000003 */
[----:B------:R-:W-:Y:S02]  /*a730*/  SEL R126, R126, RZ, P0 ;  /* 0x000000ff7e7e7207 */ /* 0x000fe40000000000 */
[----:B------:R2:W-:Y:S07]  /*a740*/  @!P3 SYNCS.ARRIVE.TRANS64.RED.A1T0 RZ, [R0+URZ], RZ ;  /* 0x000000ff00ffb9a7 */ /* 0x0005ee00081004ff */
.L_x_131:
[----:B------:R-:W-:Y:S05]  /*a750*/  BSYNC.RECONVERGENT B0 ;  /* 0x0000000000007941 */ /* 0x000fea0003800200 */
.L_x_130:
[C---:B------:R-:W-:Y:S01]  /*a760*/  ISETP.EQ.OR P2, PT, R65.reuse, 0x3, P3 ;  /* 0x000000034100780c */ /* 0x040fe20001f42670 */
[----:B------:R-:W-:Y:S01]  /*a770*/  VIADD R65, R65, 0x1 ;  /* 0x0000000141417836 */ /* 0x000fe20000000000 */
[----:B------:R-:W-:Y:S04]  /*a780*/  SEL R121, R121, 0x1, P3 ;  /* 0x0000000179797807 */ /* 0x000fe80001800000 */
[----:B------:R-:W-:Y:S07]  /*a790*/  ISETP.NE.AND P0, PT, R65, 0x4, PT ;  /* 0x000000044100780c */ /* 0x000fee0003f05270 */
[----:B------:R-:W-:Y:S02]  /*a7a0*/  @!P2 LEA R3, R119, UR41, 0x3 ;  /* 0x000000297703ac11 */ /* 0x000fe4000f8e18ff */
[----:B--2---:R-:W-:Y:S04]  /*a7b0*/  @!P2 SHF.L.U32 R0, R122, 0x1f, RZ ;  /* 0x0000001f7a00a819 */ /* 0x004fe800000006ff */
[----:B------:R-:W2:Y:S02]  /*a7c0*/  @!P2 SYNCS.PHASECHK.TRANS64.TRYWAIT P1, [R3+URZ+0x80], R0 ;  /* 0x000080000300a5a7 */ /* 0x000ea400080211ff */
[----:B--2---:R-:W-:Y:S01]  /*a7d0*/  @!P2 SEL R121, RZ, 0x1, !P1 ;  /* 0x00000001ff79a807 */ /* 0x004fe20004800000 */
[----:B------:R-:W-:Y:S06]  /*a7e0*/  @P0 BRA `(.L_x_132) ;  /* 0xffffffbc00440947 */ /* 0x000fec000383ffff */
[----:B------:R-:W-:Y:S01]  /*a7f0*/  ISETP.NE.AND P3, PT, R136, RZ, PT ;  /* 0x000000ff8800720c */ /* 0x000fe20003f65270 */
[----:B------:R-:W-:Y:S01]  /*a800*/  UIADD3 UR42, UPT, UPT, UR42, 0x4, URZ ;  /* 0x000000042a2a7890 */ /* 0x000fe2000fffe0ff */
[----:B------:R-:W-:Y:S01]  /*a810*/  LOP3.LUT P1, RZ, R106, 0x1, RZ, 0xc0, !PT ;  /* 0x000000016aff7812 */ /* 0x000fe2000782c0ff */
[----:B------:R-:W-:Y:S01]  /*a820*/  IMAD.IADD R114, R124, 0x1, R109 ;  /* 0x000000017c727824 */ /* 0x000fe200078e026d */
[----:B------:R-:W-:Y:S01]  /*a830*/  ISETP.NE.AND P0, PT, R115, 0x2, PT ;  /* 0x000000027300780c */ /* 0x000fe20003f05270 */
[----:B------:R-:W-:-:S03]  /*a840*/  IMAD.IADD R113, R123, 0x1, R108 ;  /* 0x000000017b717824 */ /* 0x000fc600078e026c */
[----:B------:R-:W-:Y:S02]  /*a850*/  SEL R0, RZ, 0x1, P0 ;  /* 0x00000001ff007807 */ /* 0x000fe40000000000 */
[----:B------:R-:W-:Y:S02]  /*a860*/  SEL R115, R115, RZ, P0 ;  /* 0x000000ff73737207 */ /* 0x000fe40000000000 */
[----:B------:R-:W-:Y:S02]  /*a870*/  LOP3.LUT R127, R127, R0, RZ, 0x3c, !PT ;  /* 0x000000007f7f7212 */ /* 0x000fe400078e3cff */
[----:B------:R-:W-:Y:S01]  /*a880*/  @P3 R2UR UR36, R125 ;  /* 0x000000007d2432ca */ /* 0x000fe200000e0000 */
[----:B------:R-:W-:-:S14]  /*a890*/  @P1 BRA `(.L_x_133) ;  /* 0xffffffac00d01947 */ /* 0x000fdc000383ffff */
[----:B------:R-:W-:-:S09]  /*a8a0*/  UISETP.NE.AND UP0, UPT, UR45, URZ, UPT ;  /* 0x000000ff2d00728c */ /* 0x000fd2000bf05270 */
[----:B------:R-:W-:Y:S05]  /*a8b0*/  BRA.U !UP0, `(.L_x_134) ;  /* 0x0000000108487547 */ /* 0x000fea000b800000 */
[----:B------:R-:W2:Y:S02]  /*a8c0*/  LDCU.64 UR4, c[0x0][0x890] ;  /* 0x00011200ff0477ac */ /* 0x000ea40008000a00 */
[----:B--2---:R-:W-:-:S04]  /*a8d0*/  UISETP.NE.U32.AND UP0, UPT, UR4, URZ, UPT ;  /* 0x000000ff0400728c */ /* 0x004fc8000bf05070 */
[----:B------:R-:W-:-:S09]  /*a8e0*/  UISETP.NE.AND.EX UP0, UPT, UR5, URZ, UPT, UP0 ;  /* 0x000000ff0500728c */ /* 0x000fd2000bf05300 */
[----:B------:R-:W-:Y:S05]  /*a8f0*/  BRA.U UP0, `(.L_x_135) ;  /* 0x00000001000c7547 */ /* 0x000fea000b800000 */
[----:B------:R-:W-:-:S13]  /*a900*/  FSETP.NEU.AND P0, PT, R83, RZ, PT ;  /* 0x000000ff5300720b */ /* 0x000fda0003f0d000 */
[----:B------:R-:W-:Y:S05]  /*a910*/  @!P0 EXIT ;  /* 0x000000000000894d */ /* 0x000fea0003800000 */
[----:B------:R-:W-:Y:S05]  /*a920*/  BRA `(.L_x_134) ;  /* 0x00000000002c7947 */ /* 0x000fea0003800000 */
.L_x_135:
[----:B------:R-:W-:Y:S01]  /*a930*/  ISETP.NE.AND P0, PT, R112, RZ, PT ;  /* 0x000000ff7000720c */ /* 0x000fe20003f05270 */
[----:B------:R-:W-:-:S12]  /*a940*/  BSSY.RECONVERGENT B0, `(.L_x_134) ;  /* 0x0000009000007945 */ /* 0x000fd80003800200 */
[----:B------:R-:W-:Y:S05]  /*a950*/  @P0 BRA `(.L_x_136) ;  /* 0x0000000000140947 */ /* 0x000fea0003800000 */
[----:B------:R-:W2:Y:S02]  /*a960*/  LDCU.64 UR4, c[0x0][0x888] ;  /* 0x00011100ff0477ac */ /* 0x000ea40008000a00 */
[----:B--2---:R-:W-:-:S04]  /*a970*/  ISETP.NE.U32.AND P0, PT, RZ, UR4, PT ;  /* 0x00000004ff007c0c */ /* 0x004fc8000bf05070 */
[----:B------:R-:W-:-:S13]  /*a980*/  ISETP.NE.AND.EX P0, PT, RZ, UR5, PT, P0 ;  /* 0x00000005ff007c0c */ /* 0x000fda000bf05300 */
[----:B------:R-:W-:Y:S05]  /*a990*/  @!P0 EXIT ;  /* 0x000000000000894d */ /* 0x000fea0003800000 */
[----:B------:R-:W-:Y:S05]  /*a9a0*/  BRA `(.L_x_137) ;  /* 0x0000000000087947 */ /* 0x000fea0003800000 */
.L_x_136:
[----:B------:R-:W-:-:S13]  /*a9b0*/  FSETP.NEU.AND P0, PT, R83, RZ, PT ;  /* 0x000000ff5300720b */ /* 0x000fda0003f0d000 */
[----:B------:R-:W-:Y:S05]  /*a9c0*/  @!P0 EXIT ;  /* 0x000000000000894d */ /* 0x000fea0003800000 */
.L_x_137:
[----:B------:R-:W-:Y:S05]  /*a9d0*/  BSYNC.RECONVERGENT B0 ;  /* 0x0000000000007941 */ /* 0x000fea0003800200 */
.L_x_134:
[----:B------:R-:W-:Y:S01]  /*a9e0*/  LEA R3, R126, UR41, 0x3 ;  /* 0x000000297e037c11 */ /* 0x000fe2000f8e18ff */
[----:B------:R-:W-:Y:S01]  /*a9f0*/  IMAD.U32 R0, RZ, RZ, UR37 ;  /* 0x00000025ff007e24 */ /* 0x000fe2000f8e00ff */
[----:B------:R-:W-:-:S04]  /*aa00*/  DEPBAR.LE SB0, 0x0 ;  /* 0x000080000000791a */ /* 0x000fc80000000000 */
[----:B------:R-:W-:-:S05]  /*aa10*/  VIADD R3, R3, 0xa0 ;  /* 0x000000a003037836 */ /* 0x000fca0000000000 */
[----:B------:R-:W-:-:S04]  /*aa20*/  PRMT R0, R0, 0x654, R3 ;  /* 0x0000065400007816 */ /* 0x000fc80000000003 */
[----:B------:R-:W-:Y:S01]  /*aa30*/  SYNCS.ARRIVE.TRANS64.RED.A1T0 RZ, [R0+URZ], RZ ;  /* 0x000000ff00ff79a7 */ /* 0x000fe200081004ff */
[----:B------:R-:W-:Y:S05]  /*aa40*/  EXIT ;  /* 0x000000000000794d */ /* 0x000fea0003800000 */
.L_x_24:
[----:B--2---:R2:W4:Y:S02]  /*aa50*/  SYNCS.PHASECHK.TRANS64.TRYWAIT P0, [R3+URZ+0x140], R2 ;  /* 0x00014002030075a7 */ /* 0x00452400080011ff */
[----:B----4-:R-:W-:Y:S05]  /*aa60*/  @!P0 NANOSLEEP.SYNCS 0x989680 ;  /* 0x009896800000895d */ /* 0x010fea0003900000 */
[----:B------:R-:W4:Y:S02]  /*aa70*/  @!P0 SYNCS.PHASECHK.TRANS64 P0, [R3+URZ+0x140], R2 ;  /* 0x00014002030085a7 */ /* 0x000f2400080010ff */
[----:B----4-:R-:W-:Y:S05]  /*aa80*/  @!P0 BRA `(.L_x_24) ;  /* 0xfffffffc00f08947 */ /* 0x010fea000383ffff */
[----:B------:R-:W-:Y:S05]  /*aa90*/  BRA `(.L_x_138) ;  /* 0xffffff6c00687947 */ /* 0x000fea000383ffff */
.L_x_27:
[----:B-1----:R-:W-:-:S07]  /*aaa0*/  MOV R2, UR33 ;  /* 0x0000002100027c02 */ /* 0x002fce0008000f00 */
.L_x_139:
[----:B-1----:R1:W2:Y:S02]  /*aab0*/  SYNCS.PHASECHK.TRANS64.TRYWAIT P0, [R2+URZ+0x40], R5 ;  /* 0x00004005020075a7 */ /* 0x0022a400080011ff */
[----:B--2---:R-:W-:Y:S05]  /*aac0*/  @!P0 NANOSLEEP.SYNCS 0x989680 ;  /* 0x009896800000895d */ /* 0x004fea0003900000 */
[----:B------:R-:W2:Y:S02]  /*aad0*/  @!P0 SYNCS.PHASECHK.TRANS64 P0, [R2+URZ+0x40], R5 ;  /* 0x00004005020085a7 */ /* 0x000ea400080010ff */
[----:B--2---:R-:W-:Y:S05]  /*aae0*/  @!P0 BRA `(.L_x_139) ;  /* 0xfffffffc00f08947 */ /* 0x004fea000383ffff */
[----:B------:R-:W-:Y:S05]  /*aaf0*/  BRA `(.L_x_26) ;  /* 0xffffff6c00d07947 */ /* 0x000fea000383ffff */
.L_x_34:
[----:B-1----:R-:W-:-:S07]  /*ab00*/  MOV R2, UR17 ;  /* 0x0000001100027c02 */ /* 0x002fce0008000f00 */
.L_x_140:
[----:B-1----:R1:W2:Y:S02]  /*ab10*/  SYNCS.PHASECHK.TRANS64.TRYWAIT P0, [R2+URZ+0x40], R5 ;  /* 0x00004005020075a7 */ /* 0x0022a400080011ff */
[----:B--2---:R-:W-:Y:S05]  /*ab20*/  @!P0 NANOSLEEP.SYNCS 0x989680 ;  /* 0x009896800000895d */ /* 0x004fea0003900000 */
[----:B------:R-:W2:Y:S02]  /*ab30*/  @!P0 SYNCS.PHASECHK.TRANS64 P0, [R2+URZ+0x40], R5 ;  /* 0x00004005020085a7 */ /* 0x000ea400080010ff */
[----:B--2---:R-:W-:Y:S05]  /*ab40*/  @!P0 BRA `(.L_x_140) ;  /* 0xfffffffc00f08947 */ /* 0x004fea000383ffff */
[----:B------:R-:W-:Y:S05]  /*ab50*/  BRA `(.L_x_33) ;  /* 0xffffff7000907947 */ /* 0x000fea000383ffff */
.L_x_39:
[----:B-1----:R1:W2:Y:S02]  /*ab60*/  SYNCS.PHASECHK.TRANS64.TRYWAIT P0, [R2+URZ+0xd0], R3 ;  /* 0x0000d003020075a7 */ /* 0x0022a400080011ff */
[----:B--2---:R-:W-:Y:S05]  /*ab70*/  @!P0 NANOSLEEP.SYNCS 0x989680 ;  /* 0x009896800000895d */ /* 0x004fea0003900000 */
[----:B------:R-:W2:Y:S02]  /*ab80*/  @!P0 SYNCS.PHASECHK.TRANS64 P0, [R2+URZ+0xd0], R3 ;  /* 0x0000d003020085a7 */ /* 0x000ea400080010ff */
[----:B--2---:R-:W-:Y:S05]  /*ab90*/  @!P0 BRA `(.L_x_39) ;  /* 0xfffffffc00f08947 */ /* 0x004fea000383ffff */
[----:B------:R-:W-:Y:S05]  /*aba0*/  BRA `(.L_x_141) ;  /* 0xffffff7400347947 */ /* 0x000fea000383ffff */
.L_x_43:
[----:B---3--:R-:W-:-:S07]  /*abb0*/  MOV R0, UR4 ;  /* 0x0000000400007c02 */ /* 0x008fce0008000f00 */
.L_x_142:
[----:B-1----:R1:W2:Y:S02]  /*abc0*/  SYNCS.PHASECHK.TRANS64.TRYWAIT P0, [R0+URZ], R3 ;  /* 0x00000003000075a7 */ /* 0x0022a400080011ff */
[----:B--2---:R-:W-:Y:S05]  /*abd0*/  @!P0 NANOSLEEP.SYNCS 0x989680 ;  /* 0x009896800000895d */ /* 0x004fea0003900000 */
[----:B------:R-:W2:Y:S02]  /*abe0*/  @!P0 SYNCS.PHASECHK.TRANS64 P0, [R0+URZ], R3 ;  /* 0x00000003000085a7 */ /* 0x000ea400080010ff */
[----:B--2---:R-:W-:Y:S05]  /*abf0*/  @!P0 BRA `(.L_x_142) ;  /* 0xfffffffc00f08947 */ /* 0x004fea000383ffff */
[----:B------:R-:W-:Y:S05]  /*ac00*/  BRA `(.L_x_143) ;  /* 0xffffff7800a47947 */ /* 0x000fea000383ffff */
.L_x_44:
[----:B---3--:R-:W-:-:S07]  /*ac10*/  MOV R0, UR4 ;  /* 0x0000000400007c02 */ /* 0x008fce0008000f00 */
.L_x_144:
[----:B-1----:R1:W2:Y:S02]  /*ac20*/  SYNCS.PHASECHK.TRANS64.TRYWAIT P0, [R0+URZ], R3 ;  /* 0x00000003000075a7 */ /* 0x0022a400080011ff */
[----:B--2---:R-:W-:Y:S05]  /*ac30*/  @!P0 NANOSLEEP.SYNCS 0x989680 ;  /* 0x009896800000895d */ /* 0x004fea0003900000 */
[----:B------:R-:W2:Y:S02]  /*ac40*/  @!P0 SYNCS.PHASECHK.TRANS64 P0, [R0+URZ], R3 ;  /* 0x00000003000085a7 */ /* 0x000ea400080010ff */
[----:B--2---:R-:W-:Y:S05]  /*ac50*/  @!P0 BRA `(.L_x_144) ;  /* 0xfffffffc00f08947 */ /* 0x004fea000383ffff */
[----:B------:R-:W-:Y:S05]  /*ac60*/  BRA `(.L_x_145) ;  /* 0xffffff7800b07947 */ /* 0x000fea000383ffff */
.L_x_45:
[----:B---3--:R-:W-:-:S07]  /*ac70*/  MOV R0, UR4 ;  /* 0x0000000400007c02 */ /* 0x008fce0008000f00 */
.L_x_146:
[----:B-1----:R1:W2:Y:S02]  /*ac80*/  SYNCS.PHASECHK.TRANS64.TRYWAIT P0, [R0+URZ], R3 ;  /* 0x00000003000075a7 */ /* 0x0022a400080011ff */
[----:B--2---:R-:W-:Y:S05]  /*ac90*/  @!P0 NANOSLEEP.SYNCS 0x989680 ;  /* 0x009896800000895d */ /* 0x004fea0003900000 */
[----:B------:R-:W2:Y:S02]  /*aca0*/  @!P0 SYNCS.PHASECHK.TRANS64 P0, [R0+URZ], R3 ;  /* 0x00000003000085a7 */ /* 0x000ea400080010ff */
[----:B--2---:R-:W-:Y:S05]  /*acb0*/  @!P0 BRA `(.L_x_146) ;  /* 0xfffffffc00f08947 */ /* 0x004fea000383ffff */
[----:B------:R-:W-:Y:S05]  /*acc0*/  BRA `(.L_x_147) ;  /* 0xffffff7800bc7947 */ /* 0x000fea000383ffff */
.L_x_46:
[----:B---3--:R-:W-:-:S07]  /*acd0*/  MOV R0, UR4 ;  /* 0x0000000400007c02 */ /* 0x008fce0008000f00 */
.L_x_148:
[----:B-1----:R1:W2:Y:S02]  /*ace0*/  SYNCS.PHASECHK.TRANS64.TRYWAIT P0, [R0+URZ], R3 ;  /* 0x00000003000075a7 */ /* 0x0022a400080011ff */
[----:B--2---:R-:W-:Y:S05]  /*acf0*/  @!P0 NANOSLEEP.SYNCS 0x989680 ;  /* 0x009896800000895d */ /* 0x004fea0003900000 */
[----:B------:R-:W2:Y:S02]  /*ad00*/  @!P0 SYNCS.PHASECHK.TRANS64 P0, [R0+URZ], R3 ;  /* 0x00000003000085a7 */ /* 0x000ea400080010ff */
[----:B--2---:R-:W-:Y:S05]  /*ad10*/  @!P0 BRA `(.L_x_148) ;  /* 0xfffffffc00f08947 */ /* 0x004fea000383ffff */
[----:B------:R-:W-:Y:S05]  /*ad20*/  BRA `(.L_x_149) ;  /* 0xffffff7800c87947 */ /* 0x000fea000383ffff */
.L_x_47:
[----:B---3--:R-:W-:-:S07]  /*ad30*/  MOV R0, UR4 ;  /* 0x0000000400007c02 */ /* 0x008fce0008000f00 */
.L_x_150:
[----:B-1----:R1:W2:Y:S02]  /*ad40*/  SYNCS.PHASECHK.TRANS64.TRYWAIT P0, [R0+URZ], R3 ;  /* 0x00000003000075a7 */ /* 0x0022a400080011ff */
[----:B--2---:R-:W-:Y:S05]  /*ad50*/  @!P0 NANOSLEEP.SYNCS 0x989680 ;  /* 0x009896800000895d */ /* 0x004fea0003900000 */
[----:B------:R-:W2:Y:S02]  /*ad60*/  @!P0 SYNCS.PHASECHK.TRANS64 P0, [R0+URZ], R3 ;  /* 0x00000003000085a7 */ /* 0x000ea400080010ff */
[----:B--2---:R-:W-:Y:S05]  /*ad70*/  @!P0 BRA `(.L_x_150) ;  /* 0xfffffffc00f08947 */ /* 0x004fea000383ffff */
[----:B------:R-:W-:Y:S05]  /*ad80*/  BRA `(.L_x_151) ;  /* 0xffffff7800d47947 */ /* 0x000fea000383ffff */
.L_x_48:
[----:B---3--:R-:W-:-:S07]  /*ad90*/  MOV R0, UR4 ;  /* 0x0000000400007c02 */ /* 0x008fce0008000f00 */
.L_x_152:
[----:B-1----:R1:W2:Y:S02]  /*ada0*/  SYNCS.PHASECHK.TRANS64.TRYWAIT P0, [R0+URZ], R3 ;  /* 0x00000003000075a7 */ /* 0x0022a400080011ff */
[----:B--2---:R-:W-:Y:S05]  /*adb0*/  @!P0 NANOSLEEP.SYNCS 0x989680 ;  /* 0x009896800000895d */ /* 0x004fea0003900000 */
[----:B------:R-:W2:Y:S02]  /*adc0*/  @!P0 SYNCS.PHASECHK.TRANS64 P0, [R0+URZ], R3 ;  /* 0x00000003000085a7 */ /* 0x000ea400080010ff */
[----:B--2---:R-:W-:Y:S05]  /*add0*/  @!P0 BRA `(.L_x_152) ;  /* 0xfffffffc00f08947 */ /* 0x004fea000383ffff */
[----:B------:R-:W-:Y:S05]  /*ade0*/  BRA `(.L_x_153) ;  /* 0xffffff7800e07947 */ /* 0x000fea000383ffff */
.L_x_49:
[----:B---3--:R-:W-:-:S07]  /*adf0*/  MOV R0, UR4 ;  /* 0x0000000400007c02 */ /* 0x008fce0008000f00 */
.L_x_154:
[----:B-1----:R1:W2:Y:S02]  /*ae00*/  SYNCS.PHASECHK.TRANS64.TRYWAIT P0, [R0+URZ], R3 ;  /* 0x00000003000075a7 */ /* 0x0022a400080011ff */
[----:B--2---:R-:W-:Y:S05]  /*ae10*/  @!P0 NANOSLEEP.SYNCS 0x989680 ;  /* 0x009896800000895d */ /* 0x004fea0003900000 */
[----:B------:R-:W2:Y:S02]  /*ae20*/  @!P0 SYNCS.PHASECHK.TRANS64 P0, [R0+URZ], R3 ;  /* 0x00000003000085a7 */ /* 0x000ea400080010ff */
[----:B--2---:R-:W-:Y:S05]  /*ae30*/  @!P0 BRA `(.L_x_154) ;  /* 0xfffffffc00f08947 */ /* 0x004fea000383ffff */
[----:B------:R-:W-:Y:S05]  /*ae40*/  BRA `(.L_x_155) ;  /* 0xffffff7800ec7947 */ /* 0x000fea000383ffff */
.L_x_52:
[----:B-1----:R1:W2:Y:S02]  /*ae50*/  SYNCS.PHASECHK.TRANS64.TRYWAIT P0, [R0+URZ+0x130], R5 ;  /* 0x00013005000075a7 */ /* 0x0022a400080011ff */
[----:B--2---:R-:W-:Y:S05]  /*ae60*/  @!P0 NANOSLEEP.SYNCS 0x989680 ;  /* 0x009896800000895d */ /* 0x004fea0003900000 */
[----:B------:R-:W2:Y:S02]  /*ae70*/  @!P0 SYNCS.PHASECHK.TRANS64 P0, [R0+URZ+0x130], R5 ;  /* 0x00013005000085a7 */ /* 0x000ea400080010ff */
[----:B--2---:R-:W-:Y:S05]  /*ae80*/  @!P0 BRA `(.L_x_52) ;  /* 0xfffffffc00f08947 */ /* 0x004fea000383ffff */
[----:B------:R-:W-:Y:S05]  /*ae90*/  BRA `(.L_x_156) ;  /* 0xffffff7c004c7947 */ /* 0x000fea000383ffff */
.L_x_53:
[----:B------:R-:W-:-:S07]  /*aea0*/  MOV R0, UR5 ;  /* 0x0000000500007c02 */ /* 0x000fce0008000f00 */
.L_x_157:
[----:B-1----:R1:W2:Y:S02]  /*aeb0*/  SYNCS.PHASECHK.TRANS64.TRYWAIT P0, [R0+URZ+0xe0], R7 ;  /* 0x0000e007000075a7 */ /* 0x0022a400080011ff */
[----:B--2---:R-:W-:Y:S05]  /*aec0*/  @!P0 NANOSLEEP.SYNCS 0x989680 ;  /* 0x009896800000895d */ /* 0x004fea0003900000 */
[----:B------:R-:W2:Y:S02]  /*aed0*/  @!P0 SYNCS.PHASECHK.TRANS64 P0, [R0+URZ+0xe0], R7 ;  /* 0x0000e007000085a7 */ /* 0x000ea400080010ff */
[----:B--2---:R-:W-:Y:S05]  /*aee0*/  @!P0 BRA `(.L_x_157) ;  /* 0xfffffffc00f08947 */ /* 0x004fea000383ffff */
[----:B------:R-:W-:Y:S05]  /*aef0*/  BRA `(.L_x_158) ;  /* 0xffffff7c005c7947 */ /* 0x000fea000383ffff */
.L_x_54:
[----:B-1----:R1:W2:Y:S02]  /*af00*/  SYNCS.PHASECHK.TRANS64.TRYWAIT P1, [R0+URZ+0xd0], R5 ;  /* 0x0000d005000075a7 */ /* 0x0022a400080211ff */
[----:B--2---:R-:W-:Y:S05]  /*af10*/  @!P1 NANOSLEEP.SYNCS 0x989680 ;  /* 0x009896800000995d */ /* 0x004fea0003900000 */
[----:B------:R-:W2:Y:S02]  /*af20*/  @!P1 SYNCS.PHASECHK.TRANS64 P1, [R0+URZ+0xd0], R5 ;  /* 0x0000d005000095a7 */ /* 0x000ea400080210ff */
[----:B--2---:R-:W-:Y:S05]  /*af30*/  @!P1 BRA `(.L_x_54) ;  /* 0xfffffffc00f09947 */ /* 0x004fea000383ffff */
[----:B------:R-:W-:Y:S05]  /*af40*/  BRA `(.L_x_159) ;  /* 0xffffff7c008c7947 */ /* 0x000fea000383ffff */
.L_x_57:
[----:B------:R-:W-:-:S07]  /*af50*/  MOV R0, UR5 ;  /* 0x0000000500007c02 */ /* 0x000fce0008000f00 */
.L_x_160:
[----:B-1----:R1:W2:Y:S02]  /*af60*/  SYNCS.PHASECHK.TRANS64.TRYWAIT P0, [R0+URZ+0xe0], R3 ;  /* 0x0000e003000075a7 */ /* 0x0022a400080011ff */
[----:B--2---:R-:W-:Y:S05]  /*af70*/  @!P0 NANOSLEEP.SYNCS 0x989680 ;  /* 0x009896800000895d */ /* 0x004fea0003900000 */
[----:B------:R-:W2:Y:S02]  /*af80*/  @!P0 SYNCS.PHASECHK.TRANS64 P0, [R0+URZ+0xe0], R3 ;  /* 0x0000e003000085a7 */ /* 0x000ea400080010ff */
[----:B--2---:R-:W-:Y:S05]  /*af90*/  @!P0 BRA `(.L_x_160) ;  /* 0xfffffffc00f08947 */ /* 0x004fea000383ffff */
[----:B------:R-:W-:Y:S05]  /*afa0*/  BRA `(.L_x_56) ;  /* 0xffffff7c00e07947 */ /* 0x000fea000383ffff */
.L_x_66:
[----:B-1----:R-:W-:-:S04]  /*afb0*/  MOV R4, UR6 ;  /* 0x0000000600047c02 */ /* 0x002fc80008000f00 */
[----:B------:R1:W2:Y:S03]  /*afc0*/  SYNCS.PHASECHK.TRANS64.TRYWAIT P0, [R4+URZ+0x8], R5 ;  /* 0x00000805040075a7 */ /* 0x0002a600080011ff */
[----:B--2---:R-:W-:Y:S05]  /*afd0*/  @!P0 NANOSLEEP.SYNCS 0x989680 ;  /* 0x009896800000895d */ /* 0x004fea0003900000 */
[----:B------:R-:W2:Y:S02]  /*afe0*/  @!P0 SYNCS.PHASECHK.TRANS64 P0, [R4+URZ+0x8], R5 ;  /* 0x00000805040085a7 */ /* 0x000ea400080010ff */
[----:B--2---:R-:W-:Y:S05]  /*aff0*/  @!P0 BRA `(.L_x_66) ;  /* 0xfffffffc00ec8947 */ /* 0x004fea000383ffff */
[----:B------:R-:W-:Y:S05]  /*b000*/  BRA `(.L_x_65) ;  /* 0xffffff8000947947 */ /* 0x000fea000383ffff */
.L_x_68:
[----:B------:R-:W-:Y:S01]  /*b010*/  BSSY B0, `(.L_x_161) ;  /* 0x0000006000007945 */ /* 0x000fe20003800000 */
[----:B------:R-:W-:-:S07]  /*b020*/  MOV R15, 0xffffffff ;  /* 0xffffffff000f7802 */ /* 0x000fce0000000f00 */
[----:B-1---5:R-:W-:Y:S05]  /*b030*/  WARPSYNC.COLLECTIVE R15, `(.L_x_162) ;  /* 0x000000000f0c7348 */ /* 0x022fea0003c00000 */
[----:B------:R-:W-:Y:S02]  /*b040*/  ELECT P6, UR79, PT ;  /* 0x00000000004f782f */ /* 0x000fe400038c0000 */
[----:B------:R-:W-:Y:S01]  /*b050*/  MOV R14, UR79 ;  /* 0x0000004f000e7c02 */ /* 0x000fe20008000f00 */
[----:B-1---5:R-:W-:Y:S10]  /*b060*/  ENDCOLLECTIVE ;  /* 0x000000000000791b */ /* 0x022ff40003800000 */
.L_x_162:
[----:B------:R-:W-:Y:S05]  /*b070*/  BSYNC B0 ;  /* 0x0000000000007941 */ /* 0x000fea0003800000 */
.L_x_161:
[----:B------:R-:W-:Y:S05]  /*b080*/  BRA `(.L_x_163) ;  /* 0xffffff8000c47947 */ /* 0x000fea000383ffff */
.L_x_70:
[----:B-1----:R-:W-:-:S04]  /*b090*/  MOV R2, UR6 ;  /* 0x0000000600027c02 */ /* 0x002fc80008000f00 */
[----:B------:R1:W2:Y:S03]  /*b0a0*/  SYNCS.PHASECHK.TRANS64.TRYWAIT P0, [R2+URZ+0x8], R3 ;  /* 0x00000803020075a7 */ /* 0x0002a600080011ff */
[----:B--2---:R-:W-:Y:S05]  /*b0b0*/  @!P0 NANOSLEEP.SYNCS 0x989680 ;  /* 0x009896800000895d */ /* 0x004fea0003900000 */
[----:B------:R-:W2:Y:S02]  /*b0c0*/  @!P0 SYNCS.PHASECHK.TRANS64 P0, [R2+URZ+0x8], R3 ;  /* 0x00000803020085a7 */ /* 0x000ea400080010ff */
[----:B--2---:R-:W-:Y:S05]  /*b0d0*/  @!P0 BRA `(.L_x_70) ;  /* 0xfffffffc00ec8947 */ /* 0x004fea000383ffff */
[----:B------:R-:W-:Y:S05]  /*b0e0*/  BRA `(.L_x_69) ;  /* 0xffffff8000c87947 */ /* 0x000fea000383ffff */
.L_x_71:
[----:B-1----:R1:W2:Y:S02]  /*b0f0*/  SYNCS.PHASECHK.TRANS64.TRYWAIT P0, [R0+URZ+0xd0], R3 ;  /* 0x0000d003000075a7 */ /* 0x0022a400080011ff */
[----:B--2---:R-:W-:Y:S05]  /*b100*/  @!P0 NANOSLEEP.SYNCS 0x989680 ;  /* 0x009896800000895d */ /* 0x004fea0003900000 */
[----:B------:R-:W2:Y:S02]  /*b110*/  @!P0 SYNCS.PHASECHK.TRANS64 P0, [R0+URZ+0xd0], R3 ;  /* 0x0000d003000085a7 */ /* 0x000ea400080010ff */
[----:B--2---:R-:W-:Y:S05]  /*b120*/  @!P0 BRA `(.L_x_71) ;  /* 0xfffffffc00f08947 */ /* 0x004fea000383ffff */
[----:B------:R-:W-:Y:S05]  /*b130*/  BRA `(.L_x_164) ;  /* 0xffffff8400b47947 */ /* 0x000fea000383ffff */
.L_x_73:
[----:B------:R-:W-:-:S07]  /*b140*/  MOV R0, UR9 ;  /* 0x0000000900007c02 */ /* 0x000fce0008000f00 */
.L_x_165:
[----:B-1----:R1:W3:Y:S02]  /*b150*/  SYNCS.PHASECHK.TRANS64.TRYWAIT P0, [R0+URZ+0x110], R3 ;  /* 0x00011003000075a7 */ /* 0x0022e400080011ff */
[----:B---3--:R-:W-:Y:S05]  /*b160*/  @!P0 NANOSLEEP.SYNCS 0x989680 ;  /* 0x009896800000895d */ /* 0x008fea0003900000 */
[----:B------:R-:W3:Y:S02]  /*b170*/  @!P0 SYNCS.PHASECHK.TRANS64 P0, [R0+URZ+0x110], R3 ;  /* 0x00011003000085a7 */ /* 0x000ee400080010ff */
[----:B---3--:R-:W-:Y:S05]  /*b180*/  @!P0 BRA `(.L_x_165) ;  /* 0xfffffffc00f08947 */ /* 0x008fea000383ffff */
[----:B------:R-:W-:Y:S05]  /*b190*/  BRA `(.L_x_166) ;  /* 0xffffff8400fc7947 */ /* 0x000fea000383ffff */
.L_x_76:
[----:B------:R-:W-:Y:S07]  /*b1a0*/  MOV R0, UR8 ;  /* 0x0000000800007c02 */ /* 0x000fee0008000f00 */
.L_x_167:
[----:B-1----:R1:W3:Y:S02]  /*b1b0*/  SYNCS.PHASECHK.TRANS64.TRYWAIT P0, [R0+URZ], R3 ;  /* 0x00000003000075a7 */ /* 0x0022e400080011ff */
[----:B---3--:R-:W-:Y:S05]  /*b1c0*/  @!P0 NANOSLEEP.SYNCS 0x989680 ;  /* 0x009896800000895d */ /* 0x008fea0003900000 */
[----:B------:R-:W3:Y:S02]  /*b1d0*/  @!P0 SYNCS.PHASECHK.TRANS64 P0, [R0+URZ], R3 ;  /* 0x00000003000085a7 */ /* 0x000ee400080010ff */
[----:B---3--:R-:W-:Y:S05]  /*b1e0*/  @!P0 BRA `(.L_x_167) ;  /* 0xfffffffc00f08947 */ /* 0x008fea000383ffff */
[----:B------:R-:W-:Y:S05]  /*b1f0*/  BRA `(.L_x_75) ;  /* 0xffffff8800107947 */ /* 0x000fea000383ffff */
.L_x_80:
[----:B-1----:R-:W-:-:S07]  /*b200*/  MOV R0, UR8 ;  /* 0x0000000800007c02 */ /* 0x002fce0008000f00 */
.L_x_168:
[----:B-1----:R1:W2:Y:S02]  /*b210*/  SYNCS.PHASECHK.TRANS64.TRYWAIT P0, [R0+URZ], R3 ;  /* 0x00000003000075a7 */ /* 0x0022a400080011ff */
[----:B--2---:R-:W-:Y:S05]  /*b220*/  @!P0 NANOSLEEP.SYNCS 0x989680 ;  /* 0x009896800000895d */ /* 0x004fea0003900000 */
[----:B------:R-:W2:Y:S02]  /*b230*/  @!P0 SYNCS.PHASECHK.TRANS64 P0, [R0+URZ], R3 ;  /* 0x00000003000085a7 */ /* 0x000ea400080010ff */
[----:B--2---:R-:W-:Y:S05]  /*b240*/  @!P0 BRA `(.L_x_168) ;  /* 0xfffffffc00f08947 */ /* 0x004fea000383ffff */
[----:B------:R-:W-:Y:S05]  /*b250*/  BRA `(.L_x_169) ;  /* 0xffffff8c00087947 */ /* 0x000fea000383ffff */
.L_x_81:
[----:B------:R-:W-:-:S07]  /*b260*/  MOV R0, UR8 ;  /* 0x0000000800007c02 */ /* 0x000fce0008000f00 */
.L_x_170:
[----:B-1----:R1:W2:Y:S02]  /*b270*/  SYNCS.PHASECHK.TRANS64.TRYWAIT P0, [R0+URZ], R3 ;  /* 0x00000003000075a7 */ /* 0x0022a400080011ff */
[----:B--2---:R-:W-:Y:S05]  /*b280*/  @!P0 NANOSLEEP.SYNCS 0x989680 ;  /* 0x009896800000895d */ /* 0x004fea0003900000 */
[----:B------:R-:W2:Y:S02]  /*b290*/  @!P0 SYNCS.PHASECHK.TRANS64 P0, [R0+URZ], R3 ;  /* 0x00000003000085a7 */ /* 0x000ea400080010ff */
[----:B--2---:R-:W-:Y:S05]  /*b2a0*/  @!P0 BRA `(.L_x_170) ;  /* 0xfffffffc00f08947 */ /* 0x004fea000383ffff */
[----:B------:R-:W-:Y:S05]  /*b2b0*/  BRA `(.L_x_171) ;  /* 0xffffff8c00147947 */ /* 0x000fea000383ffff */
.L_x_82:
[----:B------:R-:W-:-:S07]  /*b2c0*/  MOV R0, UR8 ;  /* 0x0000000800007c02 */ /* 0x000fce0008000f00 */
.L_x_172:
[----:B-1----:R1:W2:Y:S02]  /*b2d0*/  SYNCS.PHASECHK.TRANS64.TRYWAIT P0, [R0+URZ], R3 ;  /* 0x00000003000075a7 */ /* 0x0022a400080011ff */
[----:B--2---:R-:W-:Y:S05]  /*b2e0*/  @!P0 NANOSLEEP.SYNCS 0x989680 ;  /* 0x009896800000895d */ /* 0x004fea0003900000 */
[----:B------:R-:W2:Y:S02]  /*b2f0*/  @!P0 SYNCS.PHASECHK.TRANS64 P0, [R0+URZ], R3 ;  /* 0x00000003000085a7 */ /* 0x000ea400080010ff */
[----:B--2---:R-:W-:Y:S05]  /*b300*/  @!P0 BRA `(.L_x_172) ;  /* 0xfffffffc00f08947 */ /* 0x004fea000383ffff */
[----:B------:R-:W-:Y:S05]  /*b310*/  BRA `(.L_x_173) ;  /* 0xffffff8c00207947 */ /* 0x000fea000383ffff */
.L_x_85:
[----:B------:R-:W-:-:S07]  /*b320*/  MOV R0, UR7 ;  /* 0x0000000700007c02 */ /* 0x000fce0008000f00 */
.L_x_174:
[----:B-1----:R1:W2:Y:S02]  /*b330*/  SYNCS.PHASECHK.TRANS64.TRYWAIT P1, [R0+URZ+0x150], R3 ;  /* 0x00015003000075a7 */ /* 0x0022a400080211ff */
[----:B--2---:R-:W-:Y:S05]  /*b340*/  @!P1 NANOSLEEP.SYNCS 0x989680 ;  /* 0x009896800000995d */ /* 0x004fea0003900000 */
[----:B------:R-:W2:Y:S02]  /*b350*/  @!P1 SYNCS.PHASECHK.TRANS64 P1, [R0+URZ+0x150], R3 ;  /* 0x00015003000095a7 */ /* 0x000ea400080210ff */
[----:B--2---:R-:W-:Y:S05]  /*b360*/  @!P1 BRA `(.L_x_174) ;  /* 0xfffffffc00f09947 */ /* 0x004fea000383ffff */
[----:B------:R-:W-:Y:S05]  /*b370*/  BRA `(.L_x_175) ;  /* 0xffffff8c006c7947 */ /* 0x000fea000383ffff */
.L_x_90:
[----:B--2---:R2:W4:Y:S02]  /*b380*/  SYNCS.PHASECHK.TRANS64.TRYWAIT P0, [R0+URZ+0xd0], R3 ;  /* 0x0000d003000075a7 */ /* 0x00452400080011ff */
[----:B----4-:R-:W-:Y:S05]  /*b390*/  @!P0 NANOSLEEP.SYNCS 0x989680 ;  /* 0x009896800000895d */ /* 0x010fea0003900000 */
[----:B------:R-:W4:Y:S02]  /*b3a0*/  @!P0 SYNCS.PHASECHK.TRANS64 P0, [R0+URZ+0xd0], R3 ;  /* 0x0000d003000085a7 */ /* 0x000f2400080010ff */
[----:B----4-:R-:W-:Y:S05]  /*b3b0*/  @!P0 BRA `(.L_x_90) ;  /* 0xfffffffc00f08947 */ /* 0x010fea000383ffff */
[----:B------:R-:W-:Y:S05]  /*b3c0*/  BRA `(.L_x_176) ;  /* 0xffffff9000807947 */ /* 0x000fea000383ffff */
.L_x_93:
[----:B------:R-:W-:Y:S07]  /*b3d0*/  MOV R0, UR7 ;  /* 0x0000000700007c02 */ /* 0x000fee0008000f00 */
.L_x_177:
[----:B--2---:R2:W4:Y:S02]  /*b3e0*/  SYNCS.PHASECHK.TRANS64.TRYWAIT P0, [R0+URZ+0xc8], R3 ;  /* 0x0000c803000075a7 */ /* 0x00452400080011ff */
[----:B----4-:R-:W-:Y:S05]  /*b3f0*/  @!P0 NANOSLEEP.SYNCS 0x989680 ;  /* 0x009896800000895d */ /* 0x010fea0003900000 */
[----:B------:R-:W4:Y:S02]  /*b400*/  @!P0 SYNCS.PHASECHK.TRANS64 P0, [R0+URZ+0xc8], R3 ;  /* 0x0000c803000085a7 */ /* 0x000f2400080010ff */
[----:B----4-:R-:W-:Y:S05]  /*b410*/  @!P0 BRA `(.L_x_177) ;  /* 0xfffffffc00f08947 */ /* 0x010fea000383ffff */
[----:B------:R-:W-:Y:S05]  /*b420*/  BRA `(.L_x_92) ;  /* 0xffffff9400607947 */ /* 0x000fea000383ffff */
.L_x_96:
[----:B------:R-:W-:Y:S07]  /*b430*/  MOV R3, UR7 ;  /* 0x0000000700037c02 */ /* 0x000fee0008000f00 */
.L_x_178:
[----:B-1----:R1:W2:Y:S02]  /*b440*/  SYNCS.PHASECHK.TRANS64.TRYWAIT P0, [R3+URZ+0xa0], R12 ;  /* 0x0000a00c030075a7 */ /* 0x0022a400080011ff */
[----:B--2---:R-:W-:Y:S05]  /*b450*/  @!P0 NANOSLEEP.SYNCS 0x989680 ;  /* 0x009896800000895d */ /* 0x004fea0003900000 */
[----:B------:R-:W2:Y:S02]  /*b460*/  @!P0 SYNCS.PHASECHK.TRANS64 P0, [R3+URZ+0xa0], R12 ;  /* 0x0000a00c030085a7 */ /* 0x000ea400080010ff */
[----:B--2---:R-:W-:Y:S05]  /*b470*/  @!P0 BRA `(.L_x_178) ;  /* 0xfffffffc00f08947 */ /* 0x004fea000383ffff */
[----:B------:R-:W-:Y:S05]  /*b480*/  BRA `(.L_x_179) ;  /* 0xffffff9400d87947 */ /* 0x000fea000383ffff */
.L_x_97:
[----:B-1----:R-:W-:Y:S07]  /*b490*/  MOV R3, UR7 ;  /* 0x0000000700037c02 */ /* 0x002fee0008000f00 */
.L_x_180:
[----:B-1----:R1:W2:Y:S02]  /*b4a0*/  SYNCS.PHASECHK.TRANS64.TRYWAIT P0, [R3+URZ+0xa8], R12 ;  /* 0x0000a80c030075a7 */ /* 0x0022a400080011ff */
[----:B--2---:R-:W-:Y:S05]  /*b4b0*/  @!P0 NANOSLEEP.SYNCS 0x989680 ;  /* 0x009896800000895d */ /* 0x004fea0003900000 */
[----:B------:R-:W2:Y:S02]  /*b4c0*/  @!P0 SYNCS.PHASECHK.TRANS64 P0, [R3+URZ+0xa8], R12 ;  /* 0x0000a80c030085a7 */ /* 0x000ea400080010ff */
[----:B--2---:R-:W-:Y:S05]  /*b4d0*/  @!P0 BRA `(.L_x_180) ;  /* 0xfffffffc00f08947 */ /* 0x004fea000383ffff */
[----:B------:R-:W-:Y:S05]  /*b4e0*/  BRA `(.L_x_181) ;  /* 0xffffff9800347947 */ /* 0x000fea000383ffff */
.L_x_98:
[----:B-1----:R-:W-:Y:S07]  /*b4f0*/  MOV R3, UR7 ;  /* 0x0000000700037c02 */ /* 0x002fee0008000f00 */
.L_x_182:
[----:B-1----:R1:W2:Y:S02]  /*b500*/  SYNCS.PHASECHK.TRANS64.TRYWAIT P0, [R3+URZ+0xb0], R12 ;  /* 0x0000b00c030075a7 */ /* 0x0022a400080011ff */
[----:B--2---:R-:W-:Y:S05]  /*b510*/  @!P0 NANOSLEEP.SYNCS 0x989680 ;  /* 0x009896800000895d */ /* 0x004fea0003900000 */
[----:B------:R-:W2:Y:S02]  /*b520*/  @!P0 SYNCS.PHASECHK.TRANS64 P0, [R3+URZ+0xb0], R12 ;  /* 0x0000b00c030085a7 */ /* 0x000ea400080010ff */
[----:B--2---:R-:W-:Y:S05]  /*b530*/  @!P0 BRA `(.L_x_182) ;  /* 0xfffffffc00f08947 */ /* 0x004fea000383ffff */
[----:B------:R-:W-:Y:S05]  /*b540*/  BRA `(.L_x_183) ;  /* 0xffffff9800907947 */ /* 0x000fea000383ffff */
.L_x_99:
[----:B------:R-:W-:Y:S07]  /*b550*/  MOV R3, UR7 ;  /* 0x0000000700037c02 */ /* 0x000fee0008000f00 */
.L_x_184:
[----:B-1----:R1:W2:Y:S02]  /*b560*/  SYNCS.PHASECHK.TRANS64.TRYWAIT P0, [R3+URZ+0xb8], R12 ;  /* 0x0000b80c030075a7 */ /* 0x0022a400080011ff */
[----:B--2---:R-:W-:Y:S05]  /*b570*/  @!P0 NANOSLEEP.SYNCS 0x989680 ;  /* 0x009896800000895d */ /* 0x004fea0003900000 */
[----:B------:R-:W2:Y:S02]  /*b580*/  @!P0 SYNCS.PHASECHK.TRANS64 P0, [R3+URZ+0xb8], R12 ;  /* 0x0000b80c030085a7 */ /* 0x000ea400080010ff */
[----:B--2---:R-:W-:Y:S05]  /*b590*/  @!P0 BRA `(.L_x_184) ;  /* 0xfffffffc00f08947 */ /* 0x004fea000383ffff */
[----:B------:R-:W-:Y:S05]  /*b5a0*/  BRA `(.L_x_185) ;  /* 0xffffff9c00307947 */ /* 0x000fea000383ffff */
.L_x_101:
[----:B------:R-:W-:-:S07]  /*b5b0*/  MOV R0, UR7 ;  /* 0x0000000700007c02 */ /* 0x000fce0008000f00 */
.L_x_186:
[----:B-1----:R1:W4:Y:S02]  /*b5c0*/  SYNCS.PHASECHK.TRANS64.TRYWAIT P0, [R0+URZ+0xa0], R3 ;  /* 0x0000a003000075a7 */ /* 0x00232400080011ff */
[----:B----4-:R-:W-:Y:S05]  /*b5d0*/  @!P0 NANOSLEEP.SYNCS 0x989680 ;  /* 0x009896800000895d */ /* 0x010fea0003900000 */
[----:B------:R-:W4:Y:S02]  /*b5e0*/  @!P0 SYNCS.PHASECHK.TRANS64 P0, [R0+URZ+0xa0], R3 ;  /* 0x0000a003000085a7 */ /* 0x000f2400080010ff */
[----:B----4-:R-:W-:Y:S05]  /*b5f0*/  @!P0 BRA `(.L_x_186) ;  /* 0xfffffffc00f08947 */ /* 0x010fea000383ffff */
[----:B------:R-:W-:Y:S05]  /*b600*/  BRA `(.L_x_187) ;  /* 0xffffff9c00b87947 */ /* 0x000fea000383ffff */
.L_x_102:
[----:B-1----:R-:W-:-:S07]  /*b610*/  MOV R0, UR7 ;  /* 0x0000000700007c02 */ /* 0x002fce0008000f00 */
.L_x_188:
[----:B-1----:R1:W4:Y:S02]  /*b620*/  SYNCS.PHASECHK.TRANS64.TRYWAIT P0, [R0+URZ+0xa8], R3 ;  /* 0x0000a803000075a7 */ /* 0x00232400080011ff */
[----:B----4-:R-:W-:Y:S05]  /*b630*/  @!P0 NANOSLEEP.SYNCS 0x989680 ;  /* 0x009896800000895d */ /* 0x010fea0003900000 */
[----:B------:R-:W4:Y:S02]  /*b640*/  @!P0 SYNCS.PHASECHK.TRANS64 P0, [R0+URZ+0xa8], R3 ;  /* 0x0000a803000085a7 */ /* 0x000f2400080010ff */
[----:B----4-:R-:W-:Y:S05]  /*b650*/  @!P0 BRA `(.L_x_188) ;  /* 0xfffffffc00f08947 */ /* 0x010fea000383ffff */
[----:B------:R-:W-:Y:S05]  /*b660*/  BRA `(.L_x_189) ;  /* 0xffffff9c00a87947 */ /* 0x000fea000383ffff */
.L_x_103:
[----:B-1----:R-:W-:-:S07]  /*b670*/  MOV R0, UR7 ;  /* 0x0000000700007c02 */ /* 0x002fce0008000f00 */
.L_x_190:
[----:B-1----:R1:W4:Y:S02]  /*b680*/  SYNCS.PHASECHK.TRANS64.TRYWAIT P0, [R0+URZ+0xb0], R3 ;  /* 0x0000b003000075a7 */ /* 0x00232400080011ff */
[----:B----4-:R-:W-:Y:S05]  /*b690*/  @!P0 NANOSLEEP.SYNCS 0x989680 ;  /* 0x009896800000895d */ /* 0x010fea0003900000 */
[----:B------:R-:W4:Y:S02]  /*b6a0*/  @!P0 SYNCS.PHASECHK.TRANS64 P0, [R0+URZ+0xb0], R3 ;  /* 0x0000b003000085a7 */ /* 0x000f2400080010ff */
[----:B----4-:R-:W-:Y:S05]  /*b6b0*/  @!P0 BRA `(.L_x_190) ;  /* 0xfffffffc00f08947 */ /* 0x010fea000383ffff */
[----:B------:R-:W-:Y:S05]  /*b6c0*/  BRA `(.L_x_191) ;  /* 0xffffff9c00987947 */ /* 0x000fea000383ffff */
.L_x_105:
[----:B-1----:R1:W2:Y:S02]  /*b6d0*/  SYNCS.PHASECHK.TRANS64.TRYWAIT P0, [R0+URZ+0xd0], R3 ;  /* 0x0000d003000075a7 */ /* 0x0022a400080011ff */
[----:B--2---:R-:W-:Y:S05]  /*b6e0*/  @!P0 NANOSLEEP.SYNCS 0x989680 ;  /* 0x009896800000895d */ /* 0x004fea0003900000 */
[----:B------:R-:W2:Y:S02]  /*b6f0*/  @!P0 SYNCS.PHASECHK.TRANS64 P0, [R0+URZ+0xd0], R3 ;  /* 0x0000d003000085a7 */ /* 0x000ea400080010ff */
[----:B--2---:R-:W-:Y:S05]  /*b700*/  @!P0 BRA `(.L_x_105) ;  /* 0xfffffffc00f08947 */ /* 0x004fea000383ffff */
[----:B------:R-:W-:Y:S05]  /*b710*/  BRA `(.L_x_192) ;  /* 0xffffffa000447947 */ /* 0x000fea000383ffff */
.L_x_119:
[----:B-1----:R1:W2:Y:S02]  /*b720*/  SYNCS.PHASECHK.TRANS64.TRYWAIT P0, [R3+URZ+0x80], R0 ;  /* 0x00008000030075a7 */ /* 0x0022a400080011ff */
[----:B--2---:R-:W-:Y:S05]  /*b730*/  @!P0 NANOSLEEP.SYNCS 0x989680 ;  /* 0x009896800000895d */ /* 0x004fea0003900000 */
[----:B------:R-:W2:Y:S02]  /*b740*/  @!P0 SYNCS.PHASECHK.TRANS64 P0, [R3+URZ+0x80], R0 ;  /* 0x00008000030085a7 */ /* 0x000ea400080010ff */
[----:B--2---:R-:W-:Y:S05]  /*b750*/  @!P0 BRA `(.L_x_119) ;  /* 0xfffffffc00f08947 */ /* 0x004fea000383ffff */
[----:B------:R-:W-:Y:S05]  /*b760*/  BRA `(.L_x_118) ;  /* 0xffffffac00a47947 */ /* 0x000fea000383ffff */
.L_x_122:
[----:B------:R1:W1:Y:S02]  /*b770*/  SYNCS.PHASECHK.TRANS64.TRYWAIT P1, [R111+URZ+0xf0], R0 ;  /* 0x0000f0006f0075a7 */ /* 0x00026400080211ff */
[----:B-1----:R-:W-:Y:S05]  /*b780*/  @!P1 NANOSLEEP.SYNCS 0x989680 ;  /* 0x009896800000995d */ /* 0x002fea0003900000 */
[----:B------:R-:W1:Y:S02]  /*b790*/  @!P1 SYNCS.PHASECHK.TRANS64 P1, [R111+URZ+0xf0], R0 ;  /* 0x0000f0006f0095a7 */ /* 0x000e6400080210ff */
[----:B-1----:R-:W-:Y:S05]  /*b7a0*/  @!P1 BRA `(.L_x_122) ;  /* 0xfffffffc00f09947 */ /* 0x002fea000383ffff */
[----:B------:R-:W-:Y:S05]  /*b7b0*/  BRA `(.L_x_121) ;  /* 0xffffffac00f47947 */ /* 0x000fea000383ffff */
        .weak           $__internal_0_$__cuda_sm10x_tcgen05_guardrail_trap_col_being_dealloced_not_returned_by_alloc
        .type           $__internal_0_$__cuda_sm10x_tcgen05_guardrail_trap_col_being_dealloced_not_returned_by_alloc,@function
        .size           $__internal_0_$__cuda_sm10x_tcgen05_guardrail_trap_col_being_dealloced_not_returned_by_alloc,($__internal_1_$__cuda_sm10x_tcgen05_guardrail_trap_phase_invalid_during_alloc - $__internal_0_$__cuda_sm10x_tcgen05_guardrail_trap_col_being_dealloced_not_returned_by_alloc)
$__internal_0_$__cuda_sm10x_tcgen05_guardrail_trap_col_being_dealloced_not_returned_by_alloc:
[----:B------:R-:W-:Y:S05]  /*b7c0*/  BPT.TRAP 0x1 ;  /* 0x000000040000795c */ /* 0x000fea0000300000 */
[----:B------:R-:W-:-:S04]  /*b7d0*/  HFMA2 R3, -RZ, RZ, 0, 0 ;  /* 0x00000000ff037431 */ /* 0x000fc800000001ff */
[----:B------:R-:W-:Y:S05]  /*b7e0*/  RET.REL.NODEC R2 `(_ZN7cutlass13device_kernelINS_4gemm6kernel13GemmUniversalIN4cute5tupleIJiiiiEEENS1_10collective13CollectiveMmaINS1_35MainloopSm100TmaUmmaWarpSpecializedILi8ELi2ELi4ENS5_IJNS4_1CILi2EEENSA_ILi1EEESC_EEEEENS5_IJNSA_ILi128EEENSA_ILi256EEENSA_ILi64EEEEEENS_10bfloat16_tENS5_IJlSC_lEEESJ_SK_NS4_8TiledMMAINS4_8MMA_AtomIJNS4_26SM100_MMA_F16BF16_2x1SM_SSISJ_SJ_fLi128ELi256ELNS4_4UMMA5MajorE0ELSP_0ELNSO_7ScaleInE0ELSQ_0EEEEEENS4_6LayoutINS5_IJSC_SC_SC_EEENS5_IJNSA_ILi0EEESV_SV_EEEEENS5_IJNS4_10UnderscoreESY_SY_EEEEENS4_18SM100_TMA_2SM_LOADENS4_14ComposedLayoutINS4_7SwizzleILi3ELi4ELi3EEENS4_18smem_ptr_flag_bitsILi16EEENST_INS5_IJNSA_ILi8EEESH_EEENS5_IJSH_SC_EEEEEEEvNS4_8identityES11_S1B_vS1C_EENS_8epilogue10collective18CollectiveEpilogueINS1E_23Sm100TmaWarpSpecializedILi4ELi2ELi32ELb1ELb0EEEJNS5_IJSH_SG_SH_EEENS5_IJNST_ISH_SC_EENST_INS5_IJNSA_ILi32EEESB_EEENS5_IJSC_SF_EEEEEEEESJ_SK_SJ_SK_NS1E_6fusion15FusionCallbacksIS1I_NS1Q_13LinCombEltActINS1E_6thread4GELUESJ_fSJ_fLNS_15FloatRoundStyleE2EEES1J_S1P_JEEENS4_5SM1004TMEM4LOAD26SM100_TMEM_LOAD_32dp32b32xENS4_13SM90_TMA_LOADENS12_INS13_ILi2ELi4ELi3EEES16_NST_INS5_IJS17_S1L_EEENS5_IJS1L_SC_EEEEEEENS4_39AutoVectorizingCopyWithAssumedAlignmentILi128EEENS4_14SM90_TMA_STOREES27_S29_S29_EEEvvEEEEvNT_6ParamsE) ;  /* 0xffffff4802047950 */ /* 0x000fea0003c3ffff */
        .weak           $__internal_1_$__cuda_sm10x_tcgen05_guardrail_trap_phase_invalid_during_alloc
        .type           $__internal_1_$__cuda_sm10x_tcgen05_guardrail_trap_phase_invalid_during_alloc,@function
        .size           $__internal_1_$__cuda_sm10x_tcgen05_guardrail_trap_phase_invalid_during_alloc,($__internal_2_$__cuda_sm10x_tcgen05_guardrail_trap_unallocated_columns_being_dealloced - $__internal_1_$__cuda_sm10x_tcgen05_guardrail_trap_phase_invalid_during_alloc)
$__internal_1_$__cuda_sm10x_tcgen05_guardrail_trap_phase_invalid_during_alloc:
[----:B------:R-:W-:Y:S05]  /*b7f0*/  BPT.TRAP 0x1 ;  /* 0x000000040000795c */ /* 0x000fea0000300000 */
[----:B------:R-:W-:-:S04]  /*b800*/  MOV R3, 0x0 ;  /* 0x0000000000037802 */ /* 0x000fc80000000f00 */
[----:B------:R-:W-:Y:S05]  /*b810*/  RET.REL.NODEC R2 `(_ZN7cutlass13device_kernelINS_4gemm6kernel13GemmUniversalIN4cute5tupleIJiiiiEEENS1_10collective13CollectiveMmaINS1_35MainloopSm100TmaUmmaWarpSpecializedILi8ELi2ELi4ENS5_IJNS4_1CILi2EEENSA_ILi1EEESC_EEEEENS5_IJNSA_ILi128EEENSA_ILi256EEENSA_ILi64EEEEEENS_10bfloat16_tENS5_IJlSC_lEEESJ_SK_NS4_8TiledMMAINS4_8MMA_AtomIJNS4_26SM100_MMA_F16BF16_2x1SM_SSISJ_SJ_fLi128ELi256ELNS4_4UMMA5MajorE0ELSP_0ELNSO_7ScaleInE0ELSQ_0EEEEEENS4_6LayoutINS5_IJSC_SC_SC_EEENS5_IJNSA_ILi0EEESV_SV_EEEEENS5_IJNS4_10UnderscoreESY_SY_EEEEENS4_18SM100_TMA_2SM_LOADENS4_14ComposedLayoutINS4_7SwizzleILi3ELi4ELi3EEENS4_18smem_ptr_flag_bitsILi16EEENST_INS5_IJNSA_ILi8EEESH_EEENS5_IJSH_SC_EEEEEEEvNS4_8identityES11_S1B_vS1C_EENS_8epilogue10collective18CollectiveEpilogueINS1E_23Sm100TmaWarpSpecializedILi4ELi2ELi32ELb1ELb0EEEJNS5_IJSH_SG_SH_EEENS5_IJNST_ISH_SC_EENST_INS5_IJNSA_ILi32EEESB_EEENS5_IJSC_SF_EEEEEEEESJ_SK_SJ_SK_NS1E_6fusion15FusionCallbacksIS1I_NS1Q_13LinCombEltActINS1E_6thread4GELUESJ_fSJ_fLNS_15FloatRoundStyleE2EEES1J_S1P_JEEENS4_5SM1004TMEM4LOAD26SM100_TMEM_LOAD_32dp32b32xENS4_13SM90_TMA_LOADENS12_INS13_ILi2ELi4ELi3EEES16_NST_INS5_IJS17_S1L_EEENS5_IJS1L_SC_EEEEEEENS4_39AutoVectorizingCopyWithAssumedAlignmentILi128EEENS4_14SM90_TMA_STOREES27_S29_S29_EEEvvEEEEvNT_6ParamsE) ;  /* 0xffffff4402f87950 */ /* 0x000fea0003c3ffff */
        .weak           $__internal_2_$__cuda_sm10x_tcgen05_guardrail_trap_unallocated_columns_being_dealloced
        .type           $__internal_2_$__cuda_sm10x_tcgen05_guardrail_trap_unallocated_columns_being_dealloced,@function
        .size           $__internal_2_$__cuda_sm10x_tcgen05_guardrail_trap_unallocated_columns_being_dealloced,(.L_x_194 - $__internal_2_$__cuda_sm10x_tcgen05_guardrail_trap_unallocated_columns_being_dealloced)
$__internal_2_$__cuda_sm10x_tcgen05_guardrail_trap_unallocated_columns_being_dealloced:
[----:B------:R-:W-:Y:S05]  /*b820*/  BPT.TRAP 0x1 ;  /* 0x000000040000795c */ /* 0x000fea0000300000 */
[----:B------:R-:W-:-:S04]  /*b830*/  HFMA2 R3, -RZ, RZ, 0, 0 ;  /* 0x00000000ff037431 */ /* 0x000fc800000001ff */
[----:B------:R-:W-:Y:S05]  /*b840*/  RET.REL.NODEC R2 `(_ZN7cutlass13device_kernelINS_4gemm6kernel13GemmUniversalIN4cute5tupleIJiiiiEEENS1_10collective13CollectiveMmaINS1_35MainloopSm100TmaUmmaWarpSpecializedILi8ELi2ELi4ENS5_IJNS4_1CILi2EEENSA_ILi1EEESC_EEEEENS5_IJNSA_ILi128EEENSA_ILi256EEENSA_ILi64EEEEEENS_10bfloat16_tENS5_IJlSC_lEEESJ_SK_NS4_8TiledMMAINS4_8MMA_AtomIJNS4_26SM100_MMA_F16BF16_2x1SM_SSISJ_SJ_fLi128ELi256ELNS4_4UMMA5MajorE0ELSP_0ELNSO_7ScaleInE0ELSQ_0EEEEEENS4_6LayoutINS5_IJSC_SC_SC_EEENS5_IJNSA_ILi0EEESV_SV_EEEEENS5_IJNS4_10UnderscoreESY_SY_EEEEENS4_18SM100_TMA_2SM_LOADENS4_14ComposedLayoutINS4_7SwizzleILi3ELi4ELi3EEENS4_18smem_ptr_flag_bitsILi16EEENST_INS5_IJNSA_ILi8EEESH_EEENS5_IJSH_SC_EEEEEEEvNS4_8identityES11_S1B_vS1C_EENS_8epilogue10collective18CollectiveEpilogueINS1E_23Sm100TmaWarpSpecializedILi4ELi2ELi32ELb1ELb0EEEJNS5_IJSH_SG_SH_EEENS5_IJNST_ISH_SC_EENST_INS5_IJNSA_ILi32EEESB_EEENS5_IJSC_SF_EEEEEEEESJ_SK_SJ_SK_NS1E_6fusion15FusionCallbacksIS1I_NS1Q_13LinCombEltActINS1E_6thread4GELUESJ_fSJ_fLNS_15FloatRoundStyleE2EEES1J_S1P_JEEENS4_5SM1004TMEM4LOAD26SM100_TMEM_LOAD_32dp32b32xENS4_13SM90_TMA_LOADENS12_INS13_ILi2ELi4ELi3EEES16_NST_INS5_IJS17_S1L_EEENS5_IJS1L_SC_EEEEEEENS4_39AutoVectorizingCopyWithAssumedAlignmentILi128EEENS4_14SM90_TMA_STOREES27_S29_S29_EEEvvEEEEvNT_6ParamsE) ;  /* 0xffffff4402ec7950 */ /* 0x000fea0003c3ffff */
.L_x_193:
[----:B------:R-:W-:-:S00]  /*b850*/  BRA `(.L_x_193) ;  /* 0xfffffffc00fc7947 */ /* 0x000fc0000383ffff */
[----:B------:R-:W-:-:S00]  /*b860*/  NOP ;  /* 0x0000000000007918 */ /* 0x000fc00000000000 */
        /* <DEDUP_REMOVED lines=9> */
.L_x_194:


//--------------------- .nv.global.init           --------------------------
	.section	.nv.global.init,"aw",@progbits
.nv.global.init:
	.type		$str$27,@object
	.size		$str$27,($str$28 - $str$27)
$str$27:
        /*0000*/ 	.byte	0x28, 0x61, 0x64, 0x64, 0x72, 0x65, 0x73, 0x73, 0x20, 0x26, 0x20, 0x6d, 0x61, 0x73, 0x6b, 0x29
        /*0010*/ 	.byte	0x20, 0x3d, 0x3d, 0x20, 0x30, 0x00
	.type		$str$28,@object
	.size		$str$28,($str$26 - $str$28)
$str$28:
        /*0016*/ 	.byte	0x2f, 0x74, 0x6d, 0x70, 0x2f, 0x63, 0x75, 0x74, 0x6c, 0x61, 0x73, 0x73, 0x5f, 0x73, 0x77, 0x65
        /*0026*/ 	.byte	0x65, 0x70, 0x5f, 0x73, 0x72, 0x63, 0x2f, 0x69, 0x6e, 0x63, 0x6c, 0x75, 0x64, 0x65, 0x2f, 0x63
        /*0036*/ 	.byte	0x75, 0x74, 0x65, 0x2f, 0x70, 0x6f, 0x69, 0x6e, 0x74, 0x65, 0x72, 0x5f, 0x66, 0x6c, 0x61, 0x67
        /*0046*/ 	.byte	0x67, 0x65, 0x64, 0x2e, 0x68, 0x70, 0x70, 0x00
	.type		$str$26,@object
	.size		$str$26,($str$25 - $str$26)
$str$26:
        /*004e*/ 	.byte	0x2f, 0x74, 0x6d, 0x70, 0x2f, 0x63, 0x75, 0x74, 0x6c, 0x61, 0x73, 0x73, 0x5f, 0x73, 0x77, 0x65
        /*005e*/ 	.byte	0x65, 0x70, 0x5f, 0x73, 0x72, 0x63, 0x2f, 0x69, 0x6e, 0x63, 0x6c, 0x75, 0x64, 0x65, 0x2f, 0x63
        /*006e*/ 	.byte	0x75, 0x74, 0x65, 0x2f, 0x61, 0x74, 0x6f, 0x6d, 0x2f, 0x63, 0x6f, 0x70, 0x79, 0x5f, 0x74, 0x72
        /*007e*/ 	.byte	0x61, 0x69, 0x74, 0x73, 0x5f, 0x73, 0x6d, 0x31, 0x30, 0x30, 0x2e, 0x68, 0x70, 0x70, 0x00
	.type		$str$25,@object
	.size		$str$25,(__unnamed_1 - $str$25)
$str$25:
        /*008d*/ 	.byte	0x28, 0x28, 0x75, 0x69, 0x6e, 0x74, 0x33, 0x32, 0x5f, 0x74, 0x28, 0x74, 0x68, 0x72, 0x65, 0x61
        /*009d*/ 	.byte	0x64, 0x49, 0x64, 0x78, 0x2e, 0x78, 0x29, 0x20, 0x2f, 0x20, 0x33, 0x32, 0x29, 0x20, 0x25, 0x20
        /*00ad*/ 	.byte	0x34, 0x29, 0x20, 0x3d, 0x3d, 0x20, 0x28, 0x28, 0x28, 0x74, 0x6d, 0x65, 0x6d, 0x5f, 0x61, 0x64
        /*00bd*/ 	.byte	0x64, 0x72, 0x20, 0x3e, 0x3e, 0x20, 0x31, 0x36, 0x29, 0x20, 0x2f, 0x20, 0x33, 0x32, 0x29, 0x20
        /*00cd*/ 	.byte	0x25, 0x20, 0x34, 0x29, 0x00
	.type		__unnamed_1,@object
	.size		__unnamed_1,(__unnamed_2 - __unnamed_1)
__unnamed_1:
        /*00d2*/ 	.byte	0x61, 0x75, 0x74, 0x6f, 0x20, 0x63, 0x75, 0x74, 0x65, 0x3a, 0x3a, 0x61, 0x73, 0x5f, 0x70, 0x6f
        /* <DEDUP_REMOVED lines=24> */
        /*0262*/ 	.byte	0x43, 0x3c, 0x34, 0x30, 0x39, 0x36, 0x3e, 0x3e, 0x3e, 0x3e, 0x5d, 0x00
	.type		__unnamed_2,@object
	.size		__unnamed_2,(.L_2 - __unnamed_2)
__unnamed_2:
        /* <DEDUP_REMOVED lines=42> */
        /*050e*/ 	.byte	0x3e, 0x3e, 0x5d, 0x00
.L_2:


//--------------------- .nv.shared._ZN7cutlass13device_kernelINS_4gemm6kernel13GemmUniversalIN4cute5tupleIJiiiiEEENS1_10collective13CollectiveMmaINS1_35MainloopSm100TmaUmmaWarpSpecializedILi8ELi2ELi4ENS5_IJNS4_1CILi2EEENSA_ILi1EEESC_EEEEENS5_IJNSA_ILi128EEENSA_ILi256EEENSA_ILi64EEEEEENS_10bfloat16_tENS5_IJlSC_lEEESJ_SK_NS4_8TiledMMAINS4_8MMA_AtomIJNS4_26SM100_MMA_F16BF16_2x1SM_SSISJ_SJ_fLi128ELi256ELNS4_4UMMA5MajorE0ELSP_0ELNSO_7ScaleInE0ELSQ_0EEEEEENS4_6LayoutINS5_IJSC_SC_SC_EEENS5_IJNSA_ILi0EEESV_SV_EEEEENS5_IJNS4_10UnderscoreESY_SY_EEEEENS4_18SM100_TMA_2SM_LOADENS4_14ComposedLayoutINS4_7SwizzleILi3ELi4ELi3EEENS4_18smem_ptr_flag_bitsILi16EEENST_INS5_IJNSA_ILi8EEESH_EEENS5_IJSH_SC_EEEEEEEvNS4_8identityES11_S1B_vS1C_EENS_8epilogue10collective18CollectiveEpilogueINS1E_23Sm100TmaWarpSpecializedILi4ELi2ELi32ELb1ELb0EEEJNS5_IJSH_SG_SH_EEENS5_IJNST_ISH_SC_EENST_INS5_IJNSA_ILi32EEESB_EEENS5_IJSC_SF_EEEEEEEESJ_SK_SJ_SK_NS1E_6fusion15FusionCallbacksIS1I_NS1Q_13LinCombEltActINS1E_6thread4GELUESJ_fSJ_fLNS_15FloatRoundStyleE2EEES1J_S1P_JEEENS4_5SM1004TMEM4LOAD26SM100_TMEM_LOAD_32dp32b32xENS4_13SM90_TMA_LOADENS12_INS13_ILi2ELi4ELi3EEES16_NST_INS5_IJS17_S1L_EEENS5_IJS1L_SC_EEEEEEENS4_39AutoVectorizingCopyWithAssumedAlignmentILi128EEENS4_14SM90_TMA_STOREES27_S29_S29_EEEvvEEEEvNT_6ParamsE --------------------------
	.section	.nv.shared._ZN7cutlass13device_kernelINS_4gemm6kernel13GemmUniversalIN4cute5tupleIJiiiiEEENS1_10collective13CollectiveMmaINS1_35MainloopSm100TmaUmmaWarpSpecializedILi8ELi2ELi4ENS5_IJNS4_1CILi2EEENSA_ILi1EEESC_EEEEENS5_IJNSA_ILi128EEENSA_ILi256EEENSA_ILi64EEEEEENS_10bfloat16_tENS5_IJlSC_lEEESJ_SK_NS4_8TiledMMAINS4_8MMA_AtomIJNS4_26SM100_MMA_F16BF16_2x1SM_SSISJ_SJ_fLi128ELi256ELNS4_4UMMA5MajorE0ELSP_0ELNSO_7ScaleInE0ELSQ_0EEEEEENS4_6LayoutINS5_IJSC_SC_SC_EEENS5_IJNSA_ILi0EEESV_SV_EEEEENS5_IJNS4_10UnderscoreESY_SY_EEEEENS4_18SM100_TMA_2SM_LOADENS4_14ComposedLayoutINS4_7SwizzleILi3ELi4ELi3EEENS4_18smem_ptr_flag_bitsILi16EEENST_INS5_IJNSA_ILi8EEESH_EEENS5_IJSH_SC_EEEEEEEvNS4_8identityES11_S1B_vS1C_EENS_8epilogue10collective18CollectiveEpilogueINS1E_23Sm100TmaWarpSpecializedILi4ELi2ELi32ELb1ELb0EEEJNS5_IJSH_SG_SH_EEENS5_IJNST_ISH_SC_EENST_INS5_IJNSA_ILi32EEESB_EEENS5_IJSC_SF_EEEEEEEESJ_SK_SJ_SK_NS1E_6fusion15FusionCallbacksIS1I_NS1Q_13LinCombEltActINS1E_6thread4GELUESJ_fSJ_fLNS_15FloatRoundStyleE2EEES1J_S1P_JEEENS4_5SM1004TMEM4LOAD26SM100_TMEM_LOAD_32dp32b32xENS4_13SM90_TMA_LOADENS12_INS13_ILi2ELi4ELi3EEES16_NST_INS5_IJS17_S1L_EEENS5_IJS1L_SC_EEEEEEENS4_39AutoVectorizingCopyWithAssumedAlignmentILi128EEENS4_14SM90_TMA_STOREES27_S29_S29_EEEvvEEEEvNT_6ParamsE,"aw",@nobits
	.sectionflags	@""
	.align	16
	.zero		1024


//--------------------- .nv.shared.reserved.0     --------------------------
	.section	.nv.shared.reserved.0,"aw",@nobits
	.weak		__nv_reservedSMEM_offset_0_alias
	.size		__nv_reservedSMEM_offset_0_alias, 0, 64
	.other		__nv_reservedSMEM_offset_0_alias,@"STO_CUDA_RESERVED_SHARED STV_DEFAULT"
__nv_reservedSMEM_offset_0_alias:
	.zero		0
.nv.shared.reserved.0:
	.zero		64
	.weak		__nv_reservedSMEM_tcgen05_partition
	.type		__nv_reservedSMEM_tcgen05_partition,@object
	.size		__nv_reservedSMEM_tcgen05_partition,(.L_0 - __nv_reservedSMEM_tcgen05_partition)
__nv_reservedSMEM_tcgen05_partition:
	.zero		32
.L_0:


//--------------------- .nv.global                --------------------------
	.section	.nv.global,"aw",@nobits
.nv.global:
	.type		_ZN39_INTERNAL_68681686_4_k_cu_6372b86c_38144cute1_E,@object
	.size		_ZN39_INTERNAL_68681686_4_k_cu_6372b86c_38144cute1_E,(_ZN39_INTERNAL_68681686_4_k_cu_6372b86c_38144cuda3std3__45__cpo6cbeginE - _ZN39_INTERNAL_68681686_4_k_cu_6372b86c_38144cute1_E)
_ZN39_INTERNAL_68681686_4_k_cu_6372b86c_38144cute1_E:
	.zero		1
	.type		_ZN39_INTERNAL_68681686_4_k_cu_6372b86c_38144cuda3std3__45__cpo6cbeginE,@object
	.size		_ZN39_INTERNAL_68681686_4_k_cu_6372b86c_38144cuda3std3__45__cpo6cbeginE,(_ZN39_INTERNAL_68681686_4_k_cu_6372b86c_38144cuda3std3__48in_placeE - _ZN39_INTERNAL_68681686_4_k_cu_6372b86c_38144cuda3std3__45__cpo6cbeginE)
_ZN39_INTERNAL_68681686_4_k_cu_6372b86c_38144cuda3std3__45__cpo6cbeginE:
	.zero		1
	.type		_ZN39_INTERNAL_68681686_4_k_cu_6372b86c_38144cuda3std3__48in_placeE,@object
	.size		_ZN39_INTERNAL_68681686_4_k_cu_6372b86c_38144cuda3std3__48in_placeE,(_ZN39_INTERNAL_68681686_4_k_cu_6372b86c_38144cuda3std6ranges3__45__cpo9iter_moveE - _ZN39_INTERNAL_68681686_4_k_cu_6372b86c_38144cuda3std3__48in_placeE)
_ZN39_INTERNAL_68681686_4_k_cu_6372b86c_38144cuda3std3__48in_placeE:
	.zero		1
	.type		_ZN39_INTERNAL_68681686_4_k_cu_6372b86c_38144cuda3std6ranges3__45__cpo9iter_moveE,@object
	.size		_ZN39_INTERNAL_68681686_4_k_cu_6372b86c_38144cuda3std6ranges3__45__cpo9iter_moveE,(_ZN39_INTERNAL_68681686_4_k_cu_6372b86c_38144cuda3std3__45__cpo5beginE - _ZN39_INTERNAL_68681686_4_k_cu_6372b86c_38144cuda3std6ranges3__45__cpo9iter_moveE)
_ZN39_INTERNAL_68681686_4_k_cu_6372b86c_38144cuda3std6ranges3__45__cpo9iter_moveE:
	.zero		1
	.type		_ZN39_INTERNAL_68681686_4_k_cu_6372b86c_38144cuda3std3__45__cpo5beginE,@object
	.size		_ZN39_INTERNAL_68681686_4_k_cu_6372b86c_38144cuda3std3__45__cpo5beginE,(_ZN39_INTERNAL_68681686_4_k_cu_6372b86c_38144cuda3std3__441_GLOBAL__N__68681686_4_k_cu_6372b86c_38146ignoreE - _ZN39_INTERNAL_68681686_4_k_cu_6372b86c_38144cuda3std3__45__cpo5beginE)
_ZN39_INTERNAL_68681686_4_k_cu_6372b86c_38144cuda3std3__45__cpo5beginE:
	.zero		1
	.type		_ZN39_INTERNAL_68681686_4_k_cu_6372b86c_38144cuda3std3__441_GLOBAL__N__68681686_4_k_cu_6372b86c_38146ignoreE,@object
	.size		_ZN39_INTERNAL_68681686_4_k_cu_6372b86c_38144cuda3std3__441_GLOBAL__N__68681686_4_k_cu_6372b86c_38146ignoreE,(_ZN39_INTERNAL_68681686_4_k_cu_6372b86c_38144cute7productE - _ZN39_INTERNAL_68681686_4_k_cu_6372b86c_38144cuda3std3__441_GLOBAL__N__68681686_4_k_cu_6372b86c_38146ignoreE)
_ZN39_INTERNAL_68681686_4_k_cu_6372b86c_38144cuda3std3__441_GLOBAL__N__68681686_4_k_cu_6372b86c_38146ignoreE:
	.zero		1
	.type		_ZN39_INTERNAL_68681686_4_k_cu_6372b86c_38144cute7productE,@object
	.size		_ZN39_INTERNAL_68681686_4_k_cu_6372b86c_38144cute7productE,(_ZN39_INTERNAL_68681686_4_k_cu_6372b86c_38144cuda3std3__45__cpo3endE - _ZN39_INTERNAL_68681686_4_k_cu_6372b86c_38144cute7productE)
_ZN39_INTERNAL_68681686_4_k_cu_6372b86c_38144cute7productE:
	.zero		1
	.type		_ZN39_INTERNAL_68681686_4_k_cu_6372b86c_38144cuda3std3__45__cpo3endE,@object
	.size		_ZN39_INTERNAL_68681686_4_k_cu_6372b86c_38144cuda3std3__45__cpo3endE,(_ZN39_INTERNAL_68681686_4_k_cu_6372b86c_38144cuda3std3__419piecewise_constructE - _ZN39_INTERNAL_68681686_4_k_cu_6372b86c_38144cuda3std3__45__cpo3endE)
_ZN39_INTERNAL_68681686_4_k_cu_6372b86c_38144cuda3std3__45__cpo3endE:
	.zero		1
	.type		_ZN39_INTERNAL_68681686_4_k_cu_6372b86c_38144cuda3std3__419piecewise_constructE,@object
	.size		_ZN39_INTERNAL_68681686_4_k_cu_6372b86c_38144cuda3std3__419piecewise_constructE,(_ZN39_INTERNAL_68681686_4_k_cu_6372b86c_38144cuda3std3__45__cpo4cendE - _ZN39_INTERNAL_68681686_4_k_cu_6372b86c_38144cuda3std3__419piecewise_constructE)
_ZN39_INTERNAL_68681686_4_k_cu_6372b86c_38144cuda3std3__419piecewise_constructE:
	.zero		1
	.type		_ZN39_INTERNAL_68681686_4_k_cu_6372b86c_38144cuda3std3__45__cpo4cendE,@object
	.size		_ZN39_INTERNAL_68681686_4_k_cu_6372b86c_38144cuda3std3__45__cpo4cendE,(_ZN39_INTERNAL_68681686_4_k_cu_6372b86c_38144cuda3std6ranges3__45__cpo4swapE - _ZN39_INTERNAL_68681686_4_k_cu_6372b86c_38144cuda3std3__45__cpo4cendE)
_ZN39_INTERNAL_68681686_4_k_cu_6372b86c_38144cuda3std3__45__cpo4cendE:
	.zero		1
	.type		_ZN39_INTERNAL_68681686_4_k_cu_6372b86c_38144cuda3std6ranges3__45__cpo4swapE,@object
	.size		_ZN39_INTERNAL_68681686_4_k_cu_6372b86c_38144cuda3std6ranges3__45__cpo4swapE,(.L_10 - _ZN39_INTERNAL_68681686_4_k_cu_6372b86c_38144cuda3std6ranges3__45__cpo4swapE)
_ZN39_INTERNAL_68681686_4_k_cu_6372b86c_38144cuda3std6ranges3__45__cpo4swapE:
	.zero		1
.L_10:


//--------------------- .nv.constant0._ZN7cutlass13device_kernelINS_4gemm6kernel13GemmUniversalIN4cute5tupleIJiiiiEEENS1_10collective13CollectiveMmaINS1_35MainloopSm100TmaUmmaWarpSpecializedILi8ELi2ELi4ENS5_IJNS4_1CILi2EEENSA_ILi1EEESC_EEEEENS5_IJNSA_ILi128EEENSA_ILi256EEENSA_ILi64EEEEEENS_10bfloat16_tENS5_IJlSC_lEEESJ_SK_NS4_8TiledMMAINS4_8MMA_AtomIJNS4_26SM100_MMA_F16BF16_2x1SM_SSISJ_SJ_fLi128ELi256ELNS4_4UMMA5MajorE0ELSP_0ELNSO_7ScaleInE0ELSQ_0EEEEEENS4_6LayoutINS5_IJSC_SC_SC_EEENS5_IJNSA_ILi0EEESV_SV_EEEEENS5_IJNS4_10UnderscoreESY_SY_EEEEENS4_18SM100_TMA_2SM_LOADENS4_14ComposedLayoutINS4_7SwizzleILi3ELi4ELi3EEENS4_18smem_ptr_flag_bitsILi16EEENST_INS5_IJNSA_ILi8EEESH_EEENS5_IJSH_SC_EEEEEEEvNS4_8identityES11_S1B_vS1C_EENS_8epilogue10collective18CollectiveEpilogueINS1E_23Sm100TmaWarpSpecializedILi4ELi2ELi32ELb1ELb0EEEJNS5_IJSH_SG_SH_EEENS5_IJNST_ISH_SC_EENST_INS5_IJNSA_ILi32EEESB_EEENS5_IJSC_SF_EEEEEEEESJ_SK_SJ_SK_NS1E_6fusion15FusionCallbacksIS1I_NS1Q_13LinCombEltActINS1E_6thread4GELUESJ_fSJ_fLNS_15FloatRoundStyleE2EEES1J_S1P_JEEENS4_5SM1004TMEM4LOAD26SM100_TMEM_LOAD_32dp32b32xENS4_13SM90_TMA_LOADENS12_INS13_ILi2ELi4ELi3EEES16_NST_INS5_IJS17_S1L_EEENS5_IJS1L_SC_EEEEEEENS4_39AutoVectorizingCopyWithAssumedAlignmentILi128EEENS4_14SM90_TMA_STOREES27_S29_S29_EEEvvEEEEvNT_6ParamsE --------------------------
	.section	.nv.constant0._ZN7cutlass13device_kernelINS_4gemm6kernel13GemmUniversalIN4cute5tupleIJiiiiEEENS1_10collective13CollectiveMmaINS1_35MainloopSm100TmaUmmaWarpSpecializedILi8ELi2ELi4ENS5_IJNS4_1CILi2EEENSA_ILi1EEESC_EEEEENS5_IJNSA_ILi128EEENSA_ILi256EEENSA_ILi64EEEEEENS_10bfloat16_tENS5_IJlSC_lEEESJ_SK_NS4_8TiledMMAINS4_8MMA_AtomIJNS4_26SM100_MMA_F16BF16_2x1SM_SSISJ_SJ_fLi128ELi256ELNS4_4UMMA5MajorE0ELSP_0ELNSO_7ScaleInE0ELSQ_0EEEEEENS4_6LayoutINS5_IJSC_SC_SC_EEENS5_IJNSA_ILi0EEESV_SV_EEEEENS5_IJNS4_10UnderscoreESY_SY_EEEEENS4_18SM100_TMA_2SM_LOADENS4_14ComposedLayoutINS4_7SwizzleILi3ELi4ELi3EEENS4_18smem_ptr_flag_bitsILi16EEENST_INS5_IJNSA_ILi8EEESH_EEENS5_IJSH_SC_EEEEEEEvNS4_8identityES11_S1B_vS1C_EENS_8epilogue10collective18CollectiveEpilogueINS1E_23Sm100TmaWarpSpecializedILi4ELi2ELi32ELb1ELb0EEEJNS5_IJSH_SG_SH_EEENS5_IJNST_ISH_SC_EENST_INS5_IJNSA_ILi32EEESB_EEENS5_IJSC_SF_EEEEEEEESJ_SK_SJ_SK_NS1E_6fusion15FusionCallbacksIS1I_NS1Q_13LinCombEltActINS1E_6thread4GELUESJ_fSJ_fLNS_15FloatRoundStyleE2EEES1J_S1P_JEEENS4_5SM1004TMEM4LOAD26SM100_TMEM_LOAD_32dp32b32xENS4_13SM90_TMA_LOADENS12_INS13_ILi2ELi4ELi3EEES16_NST_INS5_IJS17_S1L_EEENS5_IJS1L_SC_EEEEEEENS4_39AutoVectorizingCopyWithAssumedAlignmentILi128EEENS4_14SM90_TMA_STOREES27_S29_S29_EEEvvEEEEvNT_6ParamsE,"a",@progbits
	.sectionflags	@""
	.align	4
.nv.constant0._ZN7cutlass13device_kernelINS_4gemm6kernel13GemmUniversalIN4cute5tupleIJiiiiEEENS1_10collective13CollectiveMmaINS1_35MainloopSm100TmaUmmaWarpSpecializedILi8ELi2ELi4ENS5_IJNS4_1CILi2EEENSA_ILi1EEESC_EEEEENS5_IJNSA_ILi128EEENSA_ILi256EEENSA_ILi64EEEEEENS_10bfloat16_tENS5_IJlSC_lEEESJ_SK_NS4_8TiledMMAINS4_8MMA_AtomIJNS4_26SM100_MMA_F16BF16_2x1SM_SSISJ_SJ_fLi128ELi256ELNS4_4UMMA5MajorE0ELSP_0ELNSO_7ScaleInE0ELSQ_0EEEEEENS4_6LayoutINS5_IJSC_SC_SC_EEENS5_IJNSA_ILi0EEESV_SV_EEEEENS5_IJNS4_10UnderscoreESY_SY_EEEEENS4_18SM100_TMA_2SM_LOADENS4_14ComposedLayoutINS4_7SwizzleILi3ELi4ELi3EEENS4_18smem_ptr_flag_bitsILi16EEENST_INS5_IJNSA_ILi8EEESH_EEENS5_IJSH_SC_EEEEEEEvNS4_8identityES11_S1B_vS1C_EENS_8epilogue10collective18CollectiveEpilogueINS1E_23Sm100TmaWarpSpecializedILi4ELi2ELi32ELb1ELb0EEEJNS5_IJSH_SG_SH_EEENS5_IJNST_ISH_SC_EENST_INS5_IJNSA_ILi32EEESB_EEENS5_IJSC_SF_EEEEEEEESJ_SK_SJ_SK_NS1E_6fusion15FusionCallbacksIS1I_NS1Q_13LinCombEltActINS1E_6thread4GELUESJ_fSJ_fLNS_15FloatRoundStyleE2EEES1J_S1P_JEEENS4_5SM1004TMEM4LOAD26SM100_TMEM_LOAD_32dp32b32xENS4_13SM90_TMA_LOADENS12_INS13_ILi2ELi4ELi3EEES16_NST_INS5_IJS17_S1L_EEENS5_IJS1L_SC_EEEEEEENS4_39AutoVectorizingCopyWithAssumedAlignmentILi128EEENS4_14SM90_TMA_STOREES27_S29_S29_EEEvvEEEEvNT_6ParamsE:
	.zero		2944


//--------------------- SYMBOLS --------------------------

	.type		.nv.reservedSmem.offset0,@object
	.size		.nv.reservedSmem.offset0,0x4
	.type		.nv.reservedSmem.cap,@object
	.size		.nv.reservedSmem.cap,0x4
	.type		__assertfail,@function
